//
// Generated by NVIDIA NVVM Compiler
//
// Compiler Build ID: CL-36424714
// Cuda compilation tools, release 13.0, V13.0.88
// Based on NVVM 20.0.0
//

.version 9.0
.target sm_100
.address_size 64

	// .globl	_Z15dense_mv_kerneliPKmS0_Pm

.visible .entry _Z15dense_mv_kerneliPKmS0_Pm(
	.param .u32 _Z15dense_mv_kerneliPKmS0_Pm_param_0,
	.param .u64 .ptr .align 1 _Z15dense_mv_kerneliPKmS0_Pm_param_1,
	.param .u64 .ptr .align 1 _Z15dense_mv_kerneliPKmS0_Pm_param_2,
	.param .u64 .ptr .align 1 _Z15dense_mv_kerneliPKmS0_Pm_param_3
)
{
	.reg .pred 	%p<28>;
	.reg .b32 	%r<32>;
	.reg .b64 	%rd<97>;

	ld.param.u32 	%r10, [_Z15dense_mv_kerneliPKmS0_Pm_param_0];
	ld.param.u64 	%rd20, [_Z15dense_mv_kerneliPKmS0_Pm_param_1];
	ld.param.u64 	%rd21, [_Z15dense_mv_kerneliPKmS0_Pm_param_2];
	cvta.to.global.u64 	%rd1, %rd21;
	cvta.to.global.u64 	%rd2, %rd20;
	mov.u32 	%r11, %ntid.x;
	mov.u32 	%r12, %ctaid.x;
	mov.u32 	%r13, %tid.x;
	mad.lo.s32 	%r1, %r11, %r12, %r13;
	setp.ge.s32 	%p1, %r1, %r10;
	@%p1 bra 	$L__BB0_13;
	setp.lt.s32 	%p2, %r10, 1;
	mov.b64 	%rd92, 0;
	@%p2 bra 	$L__BB0_12;
	mul.lo.s32 	%r2, %r1, %r10;
	setp.eq.s32 	%p3, %r10, 1;
	mov.b64 	%rd92, 0;
	mov.b32 	%r31, 0;
	@%p3 bra 	$L__BB0_9;
	and.b32  	%r31, %r10, 2147483646;
	neg.s32 	%r30, %r31;
	add.s64 	%rd90, %rd1, 8;
	mov.b64 	%rd92, 0;
	mov.u32 	%r29, %r2;
$L__BB0_4:
	mul.wide.s32 	%rd26, %r29, 8;
	add.s64 	%rd27, %rd2, %rd26;
	add.s64 	%rd6, %rd27, 8;
	ld.global.u64 	%rd7, [%rd27];
	setp.eq.s64 	%p4, %rd7, 0;
	@%p4 bra 	$L__BB0_6;
	ld.global.u64 	%rd28, [%rd90+-8];
	mul.lo.s64 	%rd29, %rd28, %rd7;
	mul.hi.u64 	%rd30, %rd28, %rd7;
	shl.b64 	%rd31, %rd30, 32;
	shr.u64 	%rd32, %rd30, 32;
	mov.b64 	%rd33, 0;
	sub.cc.s64 	%rd34, %rd29, %rd30;
	subc.cc.s64 	%rd35, %rd33, 0;
	add.cc.s64 	%rd36, %rd34, %rd31;
	addc.cc.s64 	%rd37, %rd35, %rd32;
	mad.lo.s64 	%rd38, %rd37, 4294967295, %rd36;
	setp.gt.u64 	%p5, %rd38, -4294967296;
	add.s64 	%rd39, %rd38, 4294967295;
	selp.b64 	%rd40, %rd39, %rd38, %p5;
	setp.gt.u64 	%p6, %rd40, -4294967296;
	add.s64 	%rd41, %rd40, 4294967295;
	selp.b64 	%rd42, %rd41, %rd40, %p6;
	add.cc.s64 	%rd43, %rd42, %rd92;
	addc.cc.s64 	%rd44, %rd33, 0;
	setp.eq.s64 	%p7, %rd44, 0;
	setp.ne.s64 	%p8, %rd44, 0;
	selp.u32 	%r15, -1, 0, %p8;
	setp.gt.u64 	%p9, %rd43, -4294967296;
	selp.u32 	%r16, -1, 0, %p9;
	selp.b32 	%r17, %r16, %r15, %p7;
	and.b32  	%r18, %r17, 1;
	setp.eq.b32 	%p10, %r18, 1;
	add.s64 	%rd45, %rd43, 4294967295;
	selp.b64 	%rd92, %rd45, %rd43, %p10;
$L__BB0_6:
	ld.global.u64 	%rd10, [%rd6];
	setp.eq.s64 	%p11, %rd10, 0;
	@%p11 bra 	$L__BB0_8;
	ld.global.u64 	%rd46, [%rd90];
	mul.lo.s64 	%rd47, %rd46, %rd10;
	mul.hi.u64 	%rd48, %rd46, %rd10;
	shl.b64 	%rd49, %rd48, 32;
	shr.u64 	%rd50, %rd48, 32;
	mov.b64 	%rd51, 0;
	sub.cc.s64 	%rd52, %rd47, %rd48;
	subc.cc.s64 	%rd53, %rd51, 0;
	add.cc.s64 	%rd54, %rd52, %rd49;
	addc.cc.s64 	%rd55, %rd53, %rd50;
	mad.lo.s64 	%rd56, %rd55, 4294967295, %rd54;
	setp.gt.u64 	%p12, %rd56, -4294967296;
	add.s64 	%rd57, %rd56, 4294967295;
	selp.b64 	%rd58, %rd57, %rd56, %p12;
	setp.gt.u64 	%p13, %rd58, -4294967296;
	add.s64 	%rd59, %rd58, 4294967295;
	selp.b64 	%rd60, %rd59, %rd58, %p13;
	add.cc.s64 	%rd61, %rd60, %rd92;
	addc.cc.s64 	%rd62, %rd51, 0;
	setp.eq.s64 	%p14, %rd62, 0;
	setp.ne.s64 	%p15, %rd62, 0;
	selp.u32 	%r19, -1, 0, %p15;
	setp.gt.u64 	%p16, %rd61, -4294967296;
	selp.u32 	%r20, -1, 0, %p16;
	selp.b32 	%r21, %r20, %r19, %p14;
	and.b32  	%r22, %r21, 1;
	setp.eq.b32 	%p17, %r22, 1;
	add.s64 	%rd63, %rd61, 4294967295;
	selp.b64 	%rd92, %rd63, %rd61, %p17;
$L__BB0_8:
	add.s32 	%r30, %r30, 2;
	add.s64 	%rd90, %rd90, 16;
	add.s32 	%r29, %r29, 2;
	setp.ne.s32 	%p18, %r30, 0;
	@%p18 bra 	$L__BB0_4;
$L__BB0_9:
	and.b32  	%r23, %r10, 1;
	setp.eq.b32 	%p19, %r23, 1;
	not.pred 	%p20, %p19;
	@%p20 bra 	$L__BB0_12;
	add.s32 	%r24, %r31, %r2;
	mul.wide.s32 	%rd64, %r24, 8;
	add.s64 	%rd65, %rd2, %rd64;
	ld.global.u64 	%rd16, [%rd65];
	setp.eq.s64 	%p21, %rd16, 0;
	@%p21 bra 	$L__BB0_12;
	mul.wide.u32 	%rd66, %r31, 8;
	add.s64 	%rd67, %rd1, %rd66;
	ld.global.u64 	%rd68, [%rd67];
	mul.lo.s64 	%rd69, %rd68, %rd16;
	mul.hi.u64 	%rd70, %rd68, %rd16;
	shl.b64 	%rd71, %rd70, 32;
	shr.u64 	%rd72, %rd70, 32;
	mov.b64 	%rd73, 0;
	sub.cc.s64 	%rd74, %rd69, %rd70;
	subc.cc.s64 	%rd75, %rd73, 0;
	add.cc.s64 	%rd76, %rd74, %rd71;
	addc.cc.s64 	%rd77, %rd75, %rd72;
	mad.lo.s64 	%rd78, %rd77, 4294967295, %rd76;
	setp.gt.u64 	%p22, %rd78, -4294967296;
	add.s64 	%rd79, %rd78, 4294967295;
	selp.b64 	%rd80, %rd79, %rd78, %p22;
	setp.gt.u64 	%p23, %rd80, -4294967296;
	add.s64 	%rd81, %rd80, 4294967295;
	selp.b64 	%rd82, %rd81, %rd80, %p23;
	add.cc.s64 	%rd83, %rd82, %rd92;
	addc.cc.s64 	%rd84, %rd73, 0;
	setp.eq.s64 	%p24, %rd84, 0;
	setp.ne.s64 	%p25, %rd84, 0;
	selp.u32 	%r25, -1, 0, %p25;
	setp.gt.u64 	%p26, %rd83, -4294967296;
	selp.u32 	%r26, -1, 0, %p26;
	selp.b32 	%r27, %r26, %r25, %p24;
	and.b32  	%r28, %r27, 1;
	setp.eq.b32 	%p27, %r28, 1;
	add.s64 	%rd85, %rd83, 4294967295;
	selp.b64 	%rd92, %rd85, %rd83, %p27;
$L__BB0_12:
	ld.param.u64 	%rd89, [_Z15dense_mv_kerneliPKmS0_Pm_param_3];
	cvta.to.global.u64 	%rd86, %rd89;
	mul.wide.s32 	%rd87, %r1, 8;
	add.s64 	%rd88, %rd86, %rd87;
	st.global.u64 	[%rd88], %rd92;
$L__BB0_13:
	ret;

}
	// .globl	_Z15spmv_csr_kerneliPKiS0_PKmS2_Pm
.visible .entry _Z15spmv_csr_kerneliPKiS0_PKmS2_Pm(
	.param .u32 _Z15spmv_csr_kerneliPKiS0_PKmS2_Pm_param_0,
	.param .u64 .ptr .align 1 _Z15spmv_csr_kerneliPKiS0_PKmS2_Pm_param_1,
	.param .u64 .ptr .align 1 _Z15spmv_csr_kerneliPKiS0_PKmS2_Pm_param_2,
	.param .u64 .ptr .align 1 _Z15spmv_csr_kerneliPKiS0_PKmS2_Pm_param_3,
	.param .u64 .ptr .align 1 _Z15spmv_csr_kerneliPKiS0_PKmS2_Pm_param_4,
	.param .u64 .ptr .align 1 _Z15spmv_csr_kerneliPKiS0_PKmS2_Pm_param_5
)
{
	.reg .pred 	%p<51>;
	.reg .b32 	%r<60>;
	.reg .b64 	%rd<200>;

	ld.param.u32 	%r14, [_Z15spmv_csr_kerneliPKiS0_PKmS2_Pm_param_0];
	ld.param.u64 	%rd12, [_Z15spmv_csr_kerneliPKiS0_PKmS2_Pm_param_1];
	ld.param.u64 	%rd15, [_Z15spmv_csr_kerneliPKiS0_PKmS2_Pm_param_3];
	ld.param.u64 	%rd16, [_Z15spmv_csr_kerneliPKiS0_PKmS2_Pm_param_4];
	cvta.to.global.u64 	%rd1, %rd16;
	cvta.to.global.u64 	%rd2, %rd15;
	mov.u32 	%r15, %ntid.x;
	mov.u32 	%r16, %ctaid.x;
	mov.u32 	%r17, %tid.x;
	mad.lo.s32 	%r1, %r15, %r16, %r17;
	setp.ge.s32 	%p1, %r1, %r14;
	@%p1 bra 	$L__BB1_11;
	cvta.to.global.u64 	%rd18, %rd12;
	mul.wide.s32 	%rd19, %r1, 4;
	add.s64 	%rd20, %rd18, %rd19;
	ld.global.u32 	%r58, [%rd20];
	ld.global.u32 	%r3, [%rd20+4];
	setp.ge.s32 	%p2, %r58, %r3;
	mov.b64 	%rd199, 0;
	@%p2 bra 	$L__BB1_10;
	sub.s32 	%r4, %r3, %r58;
	sub.s32 	%r18, %r58, %r3;
	setp.gt.u32 	%p3, %r18, -4;
	mov.b64 	%rd199, 0;
	@%p3 bra 	$L__BB1_5;
	and.b32  	%r19, %r4, -4;
	neg.s32 	%r56, %r19;
	mov.b64 	%rd199, 0;
$L__BB1_4:
	.pragma "nounroll";
	ld.param.u64 	%rd190, [_Z15spmv_csr_kerneliPKiS0_PKmS2_Pm_param_2];
	mul.wide.s32 	%rd24, %r58, 8;
	add.s64 	%rd25, %rd2, %rd24;
	mul.wide.s32 	%rd26, %r58, 4;
	cvta.to.global.u64 	%rd27, %rd190;
	add.s64 	%rd28, %rd27, %rd26;
	ld.global.u64 	%rd29, [%rd25];
	ld.global.u32 	%r20, [%rd28];
	mul.wide.s32 	%rd30, %r20, 8;
	add.s64 	%rd31, %rd1, %rd30;
	ld.global.u64 	%rd32, [%rd31];
	mul.lo.s64 	%rd33, %rd32, %rd29;
	mul.hi.u64 	%rd34, %rd32, %rd29;
	shl.b64 	%rd35, %rd34, 32;
	shr.u64 	%rd36, %rd34, 32;
	mov.b64 	%rd37, 0;
	sub.cc.s64 	%rd38, %rd33, %rd34;
	subc.cc.s64 	%rd39, %rd37, 0;
	add.cc.s64 	%rd40, %rd38, %rd35;
	addc.cc.s64 	%rd41, %rd39, %rd36;
	mad.lo.s64 	%rd42, %rd41, 4294967295, %rd40;
	setp.gt.u64 	%p4, %rd42, -4294967296;
	add.s64 	%rd43, %rd42, 4294967295;
	selp.b64 	%rd44, %rd43, %rd42, %p4;
	setp.gt.u64 	%p5, %rd44, -4294967296;
	add.s64 	%rd45, %rd44, 4294967295;
	selp.b64 	%rd46, %rd45, %rd44, %p5;
	add.cc.s64 	%rd47, %rd46, %rd199;
	addc.cc.s64 	%rd48, %rd37, 0;
	setp.eq.s64 	%p6, %rd48, 0;
	setp.ne.s64 	%p7, %rd48, 0;
	selp.u32 	%r21, -1, 0, %p7;
	setp.gt.u64 	%p8, %rd47, -4294967296;
	selp.u32 	%r22, -1, 0, %p8;
	selp.b32 	%r23, %r22, %r21, %p6;
	and.b32  	%r24, %r23, 1;
	setp.eq.b32 	%p9, %r24, 1;
	add.s64 	%rd49, %rd47, 4294967295;
	selp.b64 	%rd50, %rd49, %rd47, %p9;
	ld.global.u64 	%rd51, [%rd25+8];
	ld.global.u32 	%r25, [%rd28+4];
	mul.wide.s32 	%rd52, %r25, 8;
	add.s64 	%rd53, %rd1, %rd52;
	ld.global.u64 	%rd54, [%rd53];
	mul.lo.s64 	%rd55, %rd54, %rd51;
	mul.hi.u64 	%rd56, %rd54, %rd51;
	shl.b64 	%rd57, %rd56, 32;
	shr.u64 	%rd58, %rd56, 32;
	sub.cc.s64 	%rd59, %rd55, %rd56;
	subc.cc.s64 	%rd60, %rd37, 0;
	add.cc.s64 	%rd61, %rd59, %rd57;
	addc.cc.s64 	%rd62, %rd60, %rd58;
	mad.lo.s64 	%rd63, %rd62, 4294967295, %rd61;
	setp.gt.u64 	%p10, %rd63, -4294967296;
	add.s64 	%rd64, %rd63, 4294967295;
	selp.b64 	%rd65, %rd64, %rd63, %p10;
	setp.gt.u64 	%p11, %rd65, -4294967296;
	add.s64 	%rd66, %rd65, 4294967295;
	selp.b64 	%rd67, %rd66, %rd65, %p11;
	add.cc.s64 	%rd68, %rd50, %rd67;
	addc.cc.s64 	%rd69, %rd37, 0;
	setp.eq.s64 	%p12, %rd69, 0;
	setp.ne.s64 	%p13, %rd69, 0;
	selp.u32 	%r26, -1, 0, %p13;
	setp.gt.u64 	%p14, %rd68, -4294967296;
	selp.u32 	%r27, -1, 0, %p14;
	selp.b32 	%r28, %r27, %r26, %p12;
	and.b32  	%r29, %r28, 1;
	setp.eq.b32 	%p15, %r29, 1;
	add.s64 	%rd70, %rd68, 4294967295;
	selp.b64 	%rd71, %rd70, %rd68, %p15;
	ld.global.u64 	%rd72, [%rd25+16];
	ld.global.u32 	%r30, [%rd28+8];
	mul.wide.s32 	%rd73, %r30, 8;
	add.s64 	%rd74, %rd1, %rd73;
	ld.global.u64 	%rd75, [%rd74];
	mul.lo.s64 	%rd76, %rd75, %rd72;
	mul.hi.u64 	%rd77, %rd75, %rd72;
	shl.b64 	%rd78, %rd77, 32;
	shr.u64 	%rd79, %rd77, 32;
	sub.cc.s64 	%rd80, %rd76, %rd77;
	subc.cc.s64 	%rd81, %rd37, 0;
	add.cc.s64 	%rd82, %rd80, %rd78;
	addc.cc.s64 	%rd83, %rd81, %rd79;
	mad.lo.s64 	%rd84, %rd83, 4294967295, %rd82;
	setp.gt.u64 	%p16, %rd84, -4294967296;
	add.s64 	%rd85, %rd84, 4294967295;
	selp.b64 	%rd86, %rd85, %rd84, %p16;
	setp.gt.u64 	%p17, %rd86, -4294967296;
	add.s64 	%rd87, %rd86, 4294967295;
	selp.b64 	%rd88, %rd87, %rd86, %p17;
	add.cc.s64 	%rd89, %rd71, %rd88;
	addc.cc.s64 	%rd90, %rd37, 0;
	setp.eq.s64 	%p18, %rd90, 0;
	setp.ne.s64 	%p19, %rd90, 0;
	selp.u32 	%r31, -1, 0, %p19;
	setp.gt.u64 	%p20, %rd89, -4294967296;
	selp.u32 	%r32, -1, 0, %p20;
	selp.b32 	%r33, %r32, %r31, %p18;
	and.b32  	%r34, %r33, 1;
	setp.eq.b32 	%p21, %r34, 1;
	add.s64 	%rd91, %rd89, 4294967295;
	selp.b64 	%rd92, %rd91, %rd89, %p21;
	ld.global.u64 	%rd93, [%rd25+24];
	ld.global.u32 	%r35, [%rd28+12];
	mul.wide.s32 	%rd94, %r35, 8;
	add.s64 	%rd95, %rd1, %rd94;
	ld.global.u64 	%rd96, [%rd95];
	mul.lo.s64 	%rd97, %rd96, %rd93;
	mul.hi.u64 	%rd98, %rd96, %rd93;
	shl.b64 	%rd99, %rd98, 32;
	shr.u64 	%rd100, %rd98, 32;
	sub.cc.s64 	%rd101, %rd97, %rd98;
	subc.cc.s64 	%rd102, %rd37, 0;
	add.cc.s64 	%rd103, %rd101, %rd99;
	addc.cc.s64 	%rd104, %rd102, %rd100;
	mad.lo.s64 	%rd105, %rd104, 4294967295, %rd103;
	setp.gt.u64 	%p22, %rd105, -4294967296;
	add.s64 	%rd106, %rd105, 4294967295;
	selp.b64 	%rd107, %rd106, %rd105, %p22;
	setp.gt.u64 	%p23, %rd107, -4294967296;
	add.s64 	%rd108, %rd107, 4294967295;
	selp.b64 	%rd109, %rd108, %rd107, %p23;
	add.cc.s64 	%rd110, %rd92, %rd109;
	addc.cc.s64 	%rd111, %rd37, 0;
	setp.eq.s64 	%p24, %rd111, 0;
	setp.ne.s64 	%p25, %rd111, 0;
	selp.u32 	%r36, -1, 0, %p25;
	setp.gt.u64 	%p26, %rd110, -4294967296;
	selp.u32 	%r37, -1, 0, %p26;
	selp.b32 	%r38, %r37, %r36, %p24;
	and.b32  	%r39, %r38, 1;
	setp.eq.b32 	%p27, %r39, 1;
	add.s64 	%rd112, %rd110, 4294967295;
	selp.b64 	%rd199, %rd112, %rd110, %p27;
	add.s32 	%r58, %r58, 4;
	add.s32 	%r56, %r56, 4;
	setp.ne.s32 	%p28, %r56, 0;
	@%p28 bra 	$L__BB1_4;
$L__BB1_5:
	and.b32  	%r11, %r4, 3;
	setp.eq.s32 	%p29, %r11, 0;
	@%p29 bra 	$L__BB1_10;
	setp.eq.s32 	%p30, %r11, 1;
	@%p30 bra 	$L__BB1_8;
	ld.param.u64 	%rd191, [_Z15spmv_csr_kerneliPKiS0_PKmS2_Pm_param_2];
	mul.wide.s32 	%rd114, %r58, 8;
	add.s64 	%rd115, %rd2, %rd114;
	ld.global.u64 	%rd116, [%rd115];
	cvta.to.global.u64 	%rd117, %rd191;
	mul.wide.s32 	%rd118, %r58, 4;
	add.s64 	%rd119, %rd117, %rd118;
	ld.global.u32 	%r40, [%rd119];
	mul.wide.s32 	%rd120, %r40, 8;
	add.s64 	%rd121, %rd1, %rd120;
	ld.global.u64 	%rd122, [%rd121];
	mul.lo.s64 	%rd123, %rd122, %rd116;
	mul.hi.u64 	%rd124, %rd122, %rd116;
	shl.b64 	%rd125, %rd124, 32;
	shr.u64 	%rd126, %rd124, 32;
	mov.b64 	%rd127, 0;
	sub.cc.s64 	%rd128, %rd123, %rd124;
	subc.cc.s64 	%rd129, %rd127, 0;
	add.cc.s64 	%rd130, %rd128, %rd125;
	addc.cc.s64 	%rd131, %rd129, %rd126;
	mad.lo.s64 	%rd132, %rd131, 4294967295, %rd130;
	setp.gt.u64 	%p31, %rd132, -4294967296;
	add.s64 	%rd133, %rd132, 4294967295;
	selp.b64 	%rd134, %rd133, %rd132, %p31;
	setp.gt.u64 	%p32, %rd134, -4294967296;
	add.s64 	%rd135, %rd134, 4294967295;
	selp.b64 	%rd136, %rd135, %rd134, %p32;
	add.cc.s64 	%rd137, %rd136, %rd199;
	addc.cc.s64 	%rd138, %rd127, 0;
	setp.eq.s64 	%p33, %rd138, 0;
	setp.ne.s64 	%p34, %rd138, 0;
	selp.u32 	%r41, -1, 0, %p34;
	setp.gt.u64 	%p35, %rd137, -4294967296;
	selp.u32 	%r42, -1, 0, %p35;
	selp.b32 	%r43, %r42, %r41, %p33;
	and.b32  	%r44, %r43, 1;
	setp.eq.b32 	%p36, %r44, 1;
	add.s64 	%rd139, %rd137, 4294967295;
	selp.b64 	%rd140, %rd139, %rd137, %p36;
	ld.global.u64 	%rd141, [%rd115+8];
	ld.global.u32 	%r45, [%rd119+4];
	mul.wide.s32 	%rd142, %r45, 8;
	add.s64 	%rd143, %rd1, %rd142;
	ld.global.u64 	%rd144, [%rd143];
	mul.lo.s64 	%rd145, %rd144, %rd141;
	mul.hi.u64 	%rd146, %rd144, %rd141;
	shl.b64 	%rd147, %rd146, 32;
	shr.u64 	%rd148, %rd146, 32;
	sub.cc.s64 	%rd149, %rd145, %rd146;
	subc.cc.s64 	%rd150, %rd127, 0;
	add.cc.s64 	%rd151, %rd149, %rd147;
	addc.cc.s64 	%rd152, %rd150, %rd148;
	mad.lo.s64 	%rd153, %rd152, 4294967295, %rd151;
	setp.gt.u64 	%p37, %rd153, -4294967296;
	add.s64 	%rd154, %rd153, 4294967295;
	selp.b64 	%rd155, %rd154, %rd153, %p37;
	setp.gt.u64 	%p38, %rd155, -4294967296;
	add.s64 	%rd156, %rd155, 4294967295;
	selp.b64 	%rd157, %rd156, %rd155, %p38;
	add.cc.s64 	%rd158, %rd140, %rd157;
	addc.cc.s64 	%rd159, %rd127, 0;
	setp.eq.s64 	%p39, %rd159, 0;
	setp.ne.s64 	%p40, %rd159, 0;
	selp.u32 	%r46, -1, 0, %p40;
	setp.gt.u64 	%p41, %rd158, -4294967296;
	selp.u32 	%r47, -1, 0, %p41;
	selp.b32 	%r48, %r47, %r46, %p39;
	and.b32  	%r49, %r48, 1;
	setp.eq.b32 	%p42, %r49, 1;
	add.s64 	%rd160, %rd158, 4294967295;
	selp.b64 	%rd199, %rd160, %rd158, %p42;
	add.s32 	%r58, %r58, 2;
$L__BB1_8:
	and.b32  	%r50, %r4, 1;
	setp.eq.b32 	%p43, %r50, 1;
	not.pred 	%p44, %p43;
	@%p44 bra 	$L__BB1_10;
	ld.param.u64 	%rd192, [_Z15spmv_csr_kerneliPKiS0_PKmS2_Pm_param_2];
	mul.wide.s32 	%rd161, %r58, 8;
	add.s64 	%rd162, %rd2, %rd161;
	ld.global.u64 	%rd163, [%rd162];
	cvta.to.global.u64 	%rd164, %rd192;
	mul.wide.s32 	%rd165, %r58, 4;
	add.s64 	%rd166, %rd164, %rd165;
	ld.global.u32 	%r51, [%rd166];
	mul.wide.s32 	%rd167, %r51, 8;
	add.s64 	%rd168, %rd1, %rd167;
	ld.global.u64 	%rd169, [%rd168];
	mul.lo.s64 	%rd170, %rd169, %rd163;
	mul.hi.u64 	%rd171, %rd169, %rd163;
	shl.b64 	%rd172, %rd171, 32;
	shr.u64 	%rd173, %rd171, 32;
	mov.b64 	%rd174, 0;
	sub.cc.s64 	%rd175, %rd170, %rd171;
	subc.cc.s64 	%rd176, %rd174, 0;
	add.cc.s64 	%rd177, %rd175, %rd172;
	addc.cc.s64 	%rd178, %rd176, %rd173;
	mad.lo.s64 	%rd179, %rd178, 4294967295, %rd177;
	setp.gt.u64 	%p45, %rd179, -4294967296;
	add.s64 	%rd180, %rd179, 4294967295;
	selp.b64 	%rd181, %rd180, %rd179, %p45;
	setp.gt.u64 	%p46, %rd181, -4294967296;
	add.s64 	%rd182, %rd181, 4294967295;
	selp.b64 	%rd183, %rd182, %rd181, %p46;
	add.cc.s64 	%rd184, %rd183, %rd199;
	addc.cc.s64 	%rd185, %rd174, 0;
	setp.eq.s64 	%p47, %rd185, 0;
	setp.ne.s64 	%p48, %rd185, 0;
	selp.u32 	%r52, -1, 0, %p48;
	setp.gt.u64 	%p49, %rd184, -4294967296;
	selp.u32 	%r53, -1, 0, %p49;
	selp.b32 	%r54, %r53, %r52, %p47;
	and.b32  	%r55, %r54, 1;
	setp.eq.b32 	%p50, %r55, 1;
	add.s64 	%rd186, %rd184, 4294967295;
	selp.b64 	%rd199, %rd186, %rd184, %p50;
$L__BB1_10:
	ld.param.u64 	%rd193, [_Z15spmv_csr_kerneliPKiS0_PKmS2_Pm_param_5];
	cvta.to.global.u64 	%rd187, %rd193;
	mul.wide.s32 	%rd188, %r1, 8;
	add.s64 	%rd189, %rd187, %rd188;
	st.global.u64 	[%rd189], %rd199;
$L__BB1_11:
	ret;

}
	// .globl	_Z22spmv_coo_atomic_kerneliPKiS0_PKmS2_Pm
.visible .entry _Z22spmv_coo_atomic_kerneliPKiS0_PKmS2_Pm(
	.param .u32 _Z22spmv_coo_atomic_kerneliPKiS0_PKmS2_Pm_param_0,
	.param .u64 .ptr .align 1 _Z22spmv_coo_atomic_kerneliPKiS0_PKmS2_Pm_param_1,
	.param .u64 .ptr .align 1 _Z22spmv_coo_atomic_kerneliPKiS0_PKmS2_Pm_param_2,
	.param .u64 .ptr .align 1 _Z22spmv_coo_atomic_kerneliPKiS0_PKmS2_Pm_param_3,
	.param .u64 .ptr .align 1 _Z22spmv_coo_atomic_kerneliPKiS0_PKmS2_Pm_param_4,
	.param .u64 .ptr .align 1 _Z22spmv_coo_atomic_kerneliPKiS0_PKmS2_Pm_param_5
)
{
	.reg .pred 	%p<9>;
	.reg .b32 	%r<12>;
	.reg .b64 	%rd<45>;

	ld.param.u32 	%r2, [_Z22spmv_coo_atomic_kerneliPKiS0_PKmS2_Pm_param_0];
	ld.param.u64 	%rd6, [_Z22spmv_coo_atomic_kerneliPKiS0_PKmS2_Pm_param_1];
	ld.param.u64 	%rd7, [_Z22spmv_coo_atomic_kerneliPKiS0_PKmS2_Pm_param_2];
	ld.param.u64 	%rd8, [_Z22spmv_coo_atomic_kerneliPKiS0_PKmS2_Pm_param_3];
	ld.param.u64 	%rd9, [_Z22spmv_coo_atomic_kerneliPKiS0_PKmS2_Pm_param_4];
	ld.param.u64 	%rd10, [_Z22spmv_coo_atomic_kerneliPKiS0_PKmS2_Pm_param_5];
	mov.u32 	%r3, %ntid.x;
	mov.u32 	%r4, %ctaid.x;
	mov.u32 	%r5, %tid.x;
	mad.lo.s32 	%r1, %r3, %r4, %r5;
	setp.ge.s32 	%p1, %r1, %r2;
	@%p1 bra 	$L__BB2_3;
	cvta.to.global.u64 	%rd11, %rd6;
	cvta.to.global.u64 	%rd12, %rd7;
	cvta.to.global.u64 	%rd13, %rd8;
	cvta.to.global.u64 	%rd14, %rd9;
	cvta.to.global.u64 	%rd15, %rd10;
	mul.wide.s32 	%rd16, %r1, 4;
	add.s64 	%rd17, %rd11, %rd16;
	ld.global.u32 	%r6, [%rd17];
	add.s64 	%rd18, %rd12, %rd16;
	ld.global.u32 	%r7, [%rd18];
	mul.wide.s32 	%rd19, %r1, 8;
	add.s64 	%rd20, %rd13, %rd19;
	ld.global.u64 	%rd21, [%rd20];
	mul.wide.s32 	%rd22, %r7, 8;
	add.s64 	%rd23, %rd14, %rd22;
	ld.global.u64 	%rd24, [%rd23];
	mul.lo.s64 	%rd25, %rd24, %rd21;
	mul.hi.u64 	%rd26, %rd24, %rd21;
	shl.b64 	%rd27, %rd26, 32;
	shr.u64 	%rd28, %rd26, 32;
	mov.b64 	%rd29, 0;
	sub.cc.s64 	%rd30, %rd25, %rd26;
	subc.cc.s64 	%rd31, %rd29, 0;
	add.cc.s64 	%rd32, %rd30, %rd27;
	addc.cc.s64 	%rd33, %rd31, %rd28;
	mad.lo.s64 	%rd34, %rd33, 4294967295, %rd32;
	setp.gt.u64 	%p2, %rd34, -4294967296;
	add.s64 	%rd35, %rd34, 4294967295;
	selp.b64 	%rd36, %rd35, %rd34, %p2;
	setp.gt.u64 	%p3, %rd36, -4294967296;
	add.s64 	%rd37, %rd36, 4294967295;
	selp.b64 	%rd1, %rd37, %rd36, %p3;
	mul.wide.s32 	%rd38, %r6, 8;
	add.s64 	%rd2, %rd15, %rd38;
	ld.global.u64 	%rd44, [%rd2];
$L__BB2_2:
	mov.b64 	%rd39, 0;
	add.cc.s64 	%rd40, %rd44, %rd1;
	addc.cc.s64 	%rd41, %rd39, 0;
	setp.eq.s64 	%p4, %rd41, 0;
	setp.ne.s64 	%p5, %rd41, 0;
	selp.u32 	%r8, -1, 0, %p5;
	setp.gt.u64 	%p6, %rd40, -4294967296;
	selp.u32 	%r9, -1, 0, %p6;
	selp.b32 	%r10, %r9, %r8, %p4;
	and.b32  	%r11, %r10, 1;
	setp.eq.b32 	%p7, %r11, 1;
	add.s64 	%rd42, %rd40, 4294967295;
	selp.b64 	%rd43, %rd42, %rd40, %p7;
	atom.relaxed.global.cas.b64 	%rd5, [%rd2], %rd44, %rd43;
	setp.ne.s64 	%p8, %rd44, %rd5;
	mov.u64 	%rd44, %rd5;
	@%p8 bra 	$L__BB2_2;
$L__BB2_3:
	ret;

}


// ===== COMPILED SASS (sm_100) =====

	.target	sm_100

	.elftype	@"ET_EXEC"


//--------------------- .note.nv.tkinfo           --------------------------
	.section	.note.nv.tkinfo,"",@"SHT_NOTE"
	.sectionflags	@"SHF_NOTE_NV_TKINFO"
	.tkinfo
        /*0018*/ 	.word	0x00000002
        /*0030*/ 	.string	""
        /*0030*/ 	.string	"ptxas"
        /*0030*/ 	.string	"Cuda compilation tools, release 13.0, V13.0.88"
        /*0030*/ 	.string	"Build cuda_13.0.r13.0/compiler.36424714_0"
        /*0030*/ 	.string	"-arch sm_100 -m 64 "



//--------------------- .note.nv.cuinfo           --------------------------
	.section	.note.nv.cuinfo,"",@"SHT_NOTE"
	.sectionflags	@"SHF_NOTE_NV_CUINFO"
        /*0018*/ 	.short	0x0002
        /*001a*/ 	.short	0x0064
        /*001c*/ 	.short	0x0082
	.zero		2


//--------------------- .nv.info                  --------------------------
	.section	.nv.info,"",@"SHT_CUDA_INFO"
	.align	4


	//----- nvinfo : EIATTR_REGCOUNT
	.align		4
        /*0000*/ 	.byte	0x04, 0x2f
        /*0002*/ 	.short	(.L_1 - .L_0)
	.align		4
.L_0:
        /*0004*/ 	.word	index@(_Z15dense_mv_kerneliPKmS0_Pm)
        /*0008*/ 	.word	0x0000001a


	//----- nvinfo : EIATTR_FRAME_SIZE
	.align		4
.L_1:
        /*000c*/ 	.byte	0x04, 0x11
        /*000e*/ 	.short	(.L_3 - .L_2)
	.align		4
.L_2:
        /*0010*/ 	.word	index@(_Z15dense_mv_kerneliPKmS0_Pm)
        /*0014*/ 	.word	0x00000000


	//----- nvinfo : EIATTR_REGCOUNT
	.align		4
.L_3:
        /*0018*/ 	.byte	0x04, 0x2f
        /*001a*/ 	.short	(.L_5 - .L_4)
	.align		4
.L_4:
        /*001c*/ 	.word	index@(_Z15spmv_csr_kerneliPKiS0_PKmS2_Pm)
        /*0020*/ 	.word	0x00000020


	//----- nvinfo : EIATTR_FRAME_SIZE
	.align		4
.L_5:
        /*0024*/ 	.byte	0x04, 0x11
        /*0026*/ 	.short	(.L_7 - .L_6)
	.align		4
.L_6:
        /*0028*/ 	.word	index@(_Z15spmv_csr_kerneliPKiS0_PKmS2_Pm)
        /*002c*/ 	.word	0x00000000


	//----- nvinfo : EIATTR_REGCOUNT
	.align		4
.L_7:
        /*0030*/ 	.byte	0x04, 0x2f
        /*0032*/ 	.short	(.L_9 - .L_8)
	.align		4
.L_8:
        /*0034*/ 	.word	index@(_Z22spmv_coo_atomic_kerneliPKiS0_PKmS2_Pm)
        /*0038*/ 	.word	0x00000012


	//----- nvinfo : EIATTR_FRAME_SIZE
	.align		4
.L_9:
        /*003c*/ 	.byte	0x04, 0x11
        /*003e*/ 	.short	(.L_11 - .L_10)
	.align		4
.L_10:
        /*0040*/ 	.word	index@(_Z22spmv_coo_atomic_kerneliPKiS0_PKmS2_Pm)
        /*0044*/ 	.word	0x00000000


	//----- nvinfo : EIATTR_MIN_STACK_SIZE
	.align		4
.L_11:
        /*0048*/ 	.byte	0x04, 0x12
        /*004a*/ 	.short	(.L_13 - .L_12)
	.align		4
.L_12:
        /*004c*/ 	.word	index@(_Z22spmv_coo_atomic_kerneliPKiS0_PKmS2_Pm)
        /*0050*/ 	.word	0x00000000


	//----- nvinfo : EIATTR_MIN_STACK_SIZE
	.align		4
.L_13:
        /*0054*/ 	.byte	0x04, 0x12
        /*0056*/ 	.short	(.L_15 - .L_14)
	.align		4
.L_14:
        /*0058*/ 	.word	index@(_Z15spmv_csr_kerneliPKiS0_PKmS2_Pm)
        /*005c*/ 	.word	0x00000000


	//----- nvinfo : EIATTR_MIN_STACK_SIZE
	.align		4
.L_15:
        /*0060*/ 	.byte	0x04, 0x12
        /*0062*/ 	.short	(.L_17 - .L_16)
	.align		4
.L_16:
        /*0064*/ 	.word	index@(_Z15dense_mv_kerneliPKmS0_Pm)
        /*0068*/ 	.word	0x00000000
.L_17:


//--------------------- .nv.compat                --------------------------
	.section	.nv.compat,"",@"SHT_CUDA_COMPAT_INFO"
	.align	4
        /*0000*/ 	.byte	0x02, 0x09, 0x00, 0x00, 0x02, 0x02, 0x01, 0x00, 0x02, 0x05, 0x05, 0x00, 0x03, 0x07, 0x01, 0x01
        /*0010*/ 	.byte	0x02, 0x03, 0x00, 0x00, 0x02, 0x06, 0x01, 0x00, 0x04, 0x0b, 0x08, 0x00, 0x09, 0x00, 0x00, 0x00
        /*0020*/ 	.byte	0x00, 0x00, 0x00, 0x00


//--------------------- .nv.info._Z22spmv_coo_atomic_kerneliPKiS0_PKmS2_Pm --------------------------
	.section	.nv.info._Z22spmv_coo_atomic_kerneliPKiS0_PKmS2_Pm,"",@"SHT_CUDA_INFO"
	.sectionflags	@""
	.align	4


	//----- nvinfo : EIATTR_CUDA_API_VERSION
	.align		4
        /*0000*/ 	.byte	0x04, 0x37
        /*0002*/ 	.short	(.L_19 - .L_18)
.L_18:
        /*0004*/ 	.word	0x00000082


	//----- nvinfo : EIATTR_KPARAM_INFO
	.align		4
.L_19:
        /*0008*/ 	.byte	0x04, 0x17
        /*000a*/ 	.short	(.L_21 - .L_20)
.L_20:
        /*000c*/ 	.word	0x00000000
        /*0010*/ 	.short	0x0005
        /*0012*/ 	.short	0x0028
        /*0014*/ 	.byte	0x00, 0xf5, 0x21, 0x00


	//----- nvinfo : EIATTR_KPARAM_INFO
	.align		4
.L_21:
        /*0018*/ 	.byte	0x04, 0x17
        /*001a*/ 	.short	(.L_23 - .L_22)
.L_22:
        /*001c*/ 	.word	0x00000000
        /*0020*/ 	.short	0x0004
        /*0022*/ 	.short	0x0020
        /*0024*/ 	.byte	0x00, 0xf5, 0x21, 0x00


	//----- nvinfo : EIATTR_KPARAM_INFO
	.align		4
.L_23:
        /*0028*/ 	.byte	0x04, 0x17
        /*002a*/ 	.short	(.L_25 - .L_24)
.L_24:
        /*002c*/ 	.word	0x00000000
        /*0030*/ 	.short	0x0003
        /*0032*/ 	.short	0x0018
        /*0034*/ 	.byte	0x00, 0xf5, 0x21, 0x00


	//----- nvinfo : EIATTR_KPARAM_INFO
	.align		4
.L_25:
        /*0038*/ 	.byte	0x04, 0x17
        /*003a*/ 	.short	(.L_27 - .L_26)
.L_26:
        /*003c*/ 	.word	0x00000000
        /*0040*/ 	.short	0x0002
        /*0042*/ 	.short	0x0010
        /*0044*/ 	.byte	0x00, 0xf5, 0x21, 0x00


	//----- nvinfo : EIATTR_KPARAM_INFO
	.align		4
.L_27:
        /*0048*/ 	.byte	0x04, 0x17
        /*004a*/ 	.short	(.L_29 - .L_28)
.L_28:
        /*004c*/ 	.word	0x00000000
        /*0050*/ 	.short	0x0001
        /*0052*/ 	.short	0x0008
        /*0054*/ 	.byte	0x00, 0xf5, 0x21, 0x00


	//----- nvinfo : EIATTR_KPARAM_INFO
	.align		4
.L_29:
        /*0058*/ 	.byte	0x04, 0x17
        /*005a*/ 	.short	(.L_31 - .L_30)
.L_30:
        /*005c*/ 	.word	0x00000000
        /*0060*/ 	.short	0x0000
        /*0062*/ 	.short	0x0000
        /*0064*/ 	.byte	0x00, 0xf0, 0x11, 0x00


	//----- nvinfo : EIATTR_SPARSE_MMA_MASK
	.align		4
.L_31:
        /*0068*/ 	.byte	0x03, 0x50
        /*006a*/ 	.short	0x0000


	//----- nvinfo : EIATTR_MAXREG_COUNT
	.align		4
        /*006c*/ 	.byte	0x03, 0x1b
        /*006e*/ 	.short	0x00ff


	//----- nvinfo : EIATTR_MERCURY_ISA_VERSION
	.align		4
        /*0070*/ 	.byte	0x03, 0x5f
        /*0072*/ 	.short	0x0101


	//----- nvinfo : EIATTR_VRC_CTA_INIT_COUNT
	.align		4
        /*0074*/ 	.byte	0x02, 0x4a
	.zero		1
	.zero		1


	//----- nvinfo : EIATTR_EXIT_INSTR_OFFSETS
	.align		4
        /*0078*/ 	.byte	0x04, 0x1c
        /*007a*/ 	.short	(.L_33 - .L_32)


	//   ....[0]....
.L_32:
        /*007c*/ 	.word	0x00000070


	//   ....[1]....
        /*0080*/ 	.word	0x00000480


	//----- nvinfo : EIATTR_CRS_STACK_SIZE
	.align		4
.L_33:
        /*0084*/ 	.byte	0x04, 0x1e
        /*0086*/ 	.short	(.L_35 - .L_34)
.L_34:
        /*0088*/ 	.word	0x00000000


	//----- nvinfo : EIATTR_CBANK_PARAM_SIZE
	.align		4
.L_35:
        /*008c*/ 	.byte	0x03, 0x19
        /*008e*/ 	.short	0x0030


	//----- nvinfo : EIATTR_PARAM_CBANK
	.align		4
        /*0090*/ 	.byte	0x04, 0x0a
        /*0092*/ 	.short	(.L_37 - .L_36)
	.align		4
.L_36:
        /*0094*/ 	.word	index@(.nv.constant0._Z22spmv_coo_atomic_kerneliPKiS0_PKmS2_Pm)
        /*0098*/ 	.short	0x0380
        /*009a*/ 	.short	0x0030


	//----- nvinfo : EIATTR_SW_WAR
	.align		4
.L_37:
        /*009c*/ 	.byte	0x04, 0x36
        /*009e*/ 	.short	(.L_39 - .L_38)
.L_38:
        /*00a0*/ 	.word	0x00000008
.L_39:


//--------------------- .nv.info._Z15spmv_csr_kerneliPKiS0_PKmS2_Pm --------------------------
	.section	.nv.info._Z15spmv_csr_kerneliPKiS0_PKmS2_Pm,"",@"SHT_CUDA_INFO"
	.sectionflags	@""
	.align	4


	//----- nvinfo : EIATTR_CUDA_API_VERSION
	.align		4
        /*0000*/ 	.byte	0x04, 0x37
        /*0002*/ 	.short	(.L_41 - .L_40)
.L_40:
        /*0004*/ 	.word	0x00000082


	//----- nvinfo : EIATTR_KPARAM_INFO
	.align		4
.L_41:
        /*0008*/ 	.byte	0x04, 0x17
        /*000a*/ 	.short	(.L_43 - .L_42)
.L_42:
        /*000c*/ 	.word	0x00000000
        /*0010*/ 	.short	0x0005
        /*0012*/ 	.short	0x0028
        /*0014*/ 	.byte	0x00, 0xf5, 0x21, 0x00


	//----- nvinfo : EIATTR_KPARAM_INFO
	.align		4
.L_43:
        /*0018*/ 	.byte	0x04, 0x17
        /*001a*/ 	.short	(.L_45 - .L_44)
.L_44:
        /*001c*/ 	.word	0x00000000
        /*0020*/ 	.short	0x0004
        /*0022*/ 	.short	0x0020
        /*0024*/ 	.byte	0x00, 0xf5, 0x21, 0x00


	//----- nvinfo : EIATTR_KPARAM_INFO
	.align		4
.L_45:
        /*0028*/ 	.byte	0x04, 0x17
        /*002a*/ 	.short	(.L_47 - .L_46)
.L_46:
        /*002c*/ 	.word	0x00000000
        /*0030*/ 	.short	0x0003
        /*0032*/ 	.short	0x0018
        /*0034*/ 	.byte	0x00, 0xf5, 0x21, 0x00


	//----- nvinfo : EIATTR_KPARAM_INFO
	.align		4
.L_47:
        /*0038*/ 	.byte	0x04, 0x17
        /*003a*/ 	.short	(.L_49 - .L_48)
.L_48:
        /*003c*/ 	.word	0x00000000
        /*0040*/ 	.short	0x0002
        /*0042*/ 	.short	0x0010
        /*0044*/ 	.byte	0x00, 0xf5, 0x21, 0x00


	//----- nvinfo : EIATTR_KPARAM_INFO
	.align		4
.L_49:
        /*0048*/ 	.byte	0x04, 0x17
        /*004a*/ 	.short	(.L_51 - .L_50)
.L_50:
        /*004c*/ 	.word	0x00000000
        /*0050*/ 	.short	0x0001
        /*0052*/ 	.short	0x0008
        /*0054*/ 	.byte	0x00, 0xf5, 0x21, 0x00


	//----- nvinfo : EIATTR_KPARAM_INFO
	.align		4
.L_51:
        /*0058*/ 	.byte	0x04, 0x17
        /*005a*/ 	.short	(.L_53 - .L_52)
.L_52:
        /*005c*/ 	.word	0x00000000
        /*0060*/ 	.short	0x0000
        /*0062*/ 	.short	0x0000
        /*0064*/ 	.byte	0x00, 0xf0, 0x11, 0x00


	//----- nvinfo : EIATTR_SPARSE_MMA_MASK
	.align		4
.L_53:
        /*0068*/ 	.byte	0x03, 0x50
        /*006a*/ 	.short	0x0000


	//----- nvinfo : EIATTR_MAXREG_COUNT
	.align		4
        /*006c*/ 	.byte	0x03, 0x1b
        /*006e*/ 	.short	0x00ff


	//----- nvinfo : EIATTR_MERCURY_ISA_VERSION
	.align		4
        /*0070*/ 	.byte	0x03, 0x5f
        /*0072*/ 	.short	0x0101


	//----- nvinfo : EIATTR_VRC_CTA_INIT_COUNT
	.align		4
        /*0074*/ 	.byte	0x02, 0x4a
	.zero		1
	.zero		1


	//----- nvinfo : EIATTR_EXIT_INSTR_OFFSETS
	.align		4
        /*0078*/ 	.byte	0x04, 0x1c
        /*007a*/ 	.short	(.L_55 - .L_54)


	//   ....[0]....
.L_54:
        /*007c*/ 	.word	0x00000070


	//   ....[1]....
        /*0080*/ 	.word	0x000016a0


	//----- nvinfo : EIATTR_CRS_STACK_SIZE
	.align		4
.L_55:
        /*0084*/ 	.byte	0x04, 0x1e
        /*0086*/ 	.short	(.L_57 - .L_56)
.L_56:
        /*0088*/ 	.word	0x00000000


	//----- nvinfo : EIATTR_CBANK_PARAM_SIZE
	.align		4
.L_57:
        /*008c*/ 	.byte	0x03, 0x19
        /*008e*/ 	.short	0x0030


	//----- nvinfo : EIATTR_PARAM_CBANK
	.align		4
        /*0090*/ 	.byte	0x04, 0x0a
        /*0092*/ 	.short	(.L_59 - .L_58)
	.align		4
.L_58:
        /*0094*/ 	.word	index@(.nv.constant0._Z15spmv_csr_kerneliPKiS0_PKmS2_Pm)
        /*0098*/ 	.short	0x0380
        /*009a*/ 	.short	0x0030


	//----- nvinfo : EIATTR_SW_WAR
	.align		4
.L_59:
        /*009c*/ 	.byte	0x04, 0x36
        /*009e*/ 	.short	(.L_61 - .L_60)
.L_60:
        /*00a0*/ 	.word	0x00000008
.L_61:


//--------------------- .nv.info._Z15dense_mv_kerneliPKmS0_Pm --------------------------
	.section	.nv.info._Z15dense_mv_kerneliPKmS0_Pm,"",@"SHT_CUDA_INFO"
	.sectionflags	@""
	.align	4


	//----- nvinfo : EIATTR_CUDA_API_VERSION
	.align		4
        /*0000*/ 	.byte	0x04, 0x37
        /*0002*/ 	.short	(.L_63 - .L_62)
.L_62:
        /*0004*/ 	.word	0x00000082


	//----- nvinfo : EIATTR_KPARAM_INFO
	.align		4
.L_63:
        /*0008*/ 	.byte	0x04, 0x17
        /*000a*/ 	.short	(.L_65 - .L_64)
.L_64:
        /*000c*/ 	.word	0x00000000
        /*0010*/ 	.short	0x0003
        /*0012*/ 	.short	0x0018
        /*0014*/ 	.byte	0x00, 0xf5, 0x21, 0x00


	//----- nvinfo : EIATTR_KPARAM_INFO
	.align		4
.L_65:
        /*0018*/ 	.byte	0x04, 0x17
        /*001a*/ 	.short	(.L_67 - .L_66)
.L_66:
        /*001c*/ 	.word	0x00000000
        /*0020*/ 	.short	0x0002
        /*0022*/ 	.short	0x0010
        /*0024*/ 	.byte	0x00, 0xf5, 0x21, 0x00


	//----- nvinfo : EIATTR_KPARAM_INFO
	.align		4
.L_67:
        /*0028*/ 	.byte	0x04, 0x17
        /*002a*/ 	.short	(.L_69 - .L_68)
.L_68:
        /*002c*/ 	.word	0x00000000
        /*0030*/ 	.short	0x0001
        /*0032*/ 	.short	0x0008
        /*0034*/ 	.byte	0x00, 0xf5, 0x21, 0x00


	//----- nvinfo : EIATTR_KPARAM_INFO
	.align		4
.L_69:
        /*0038*/ 	.byte	0x04, 0x17
        /*003a*/ 	.short	(.L_71 - .L_70)
.L_70:
        /*003c*/ 	.word	0x00000000
        /*0040*/ 	.short	0x0000
        /*0042*/ 	.short	0x0000
        /*0044*/ 	.byte	0x00, 0xf0, 0x11, 0x00


	//----- nvinfo : EIATTR_SPARSE_MMA_MASK
	.align		4
.L_71:
        /*0048*/ 	.byte	0x03, 0x50
        /*004a*/ 	.short	0x0000


	//----- nvinfo : EIATTR_MAXREG_COUNT
	.align		4
        /*004c*/ 	.byte	0x03, 0x1b
        /*004e*/ 	.short	0x00ff


	//----- nvinfo : EIATTR_MERCURY_ISA_VERSION
	.align		4
        /*0050*/ 	.byte	0x03, 0x5f
        /*0052*/ 	.short	0x0101


	//----- nvinfo : EIATTR_VRC_CTA_INIT_COUNT
	.align		4
        /*0054*/ 	.byte	0x02, 0x4a
	.zero		1
	.zero		1


	//----- nvinfo : EIATTR_EXIT_INSTR_OFFSETS
	.align		4
        /*0058*/ 	.byte	0x04, 0x1c
        /*005a*/ 	.short	(.L_73 - .L_72)


	//   ....[0]....
.L_72:
        /*005c*/ 	.word	0x00000070


	//   ....[1]....
        /*0060*/ 	.word	0x00000bf0


	//----- nvinfo : EIATTR_CRS_STACK_SIZE
	.align		4
.L_73:
        /*0064*/ 	.byte	0x04, 0x1e
        /*0066*/ 	.short	(.L_75 - .L_74)
.L_74:
        /*0068*/ 	.word	0x00000000


	//----- nvinfo : EIATTR_CBANK_PARAM_SIZE
	.align		4
.L_75:
        /*006c*/ 	.byte	0x03, 0x19
        /*006e*/ 	.short	0x0020


	//----- nvinfo : EIATTR_PARAM_CBANK
	.align		4
        /*0070*/ 	.byte	0x04, 0x0a
        /*0072*/ 	.short	(.L_77 - .L_76)
	.align		4
.L_76:
        /*0074*/ 	.word	index@(.nv.constant0._Z15dense_mv_kerneliPKmS0_Pm)
        /*0078*/ 	.short	0x0380
        /*007a*/ 	.short	0x0020


	//----- nvinfo : EIATTR_SW_WAR
	.align		4
.L_77:
        /*007c*/ 	.byte	0x04, 0x36
        /*007e*/ 	.short	(.L_79 - .L_78)
.L_78:
        /*0080*/ 	.word	0x00000008
.L_79:


//--------------------- .nv.callgraph             --------------------------
	.section	.nv.callgraph,"",@"SHT_CUDA_CALLGRAPH"
	.align	4
	.sectionentsize	8
	.align		4
        /*0000*/ 	.word	0x00000000
	.align		4
        /*0004*/ 	.word	0xffffffff
	.align		4
        /*0008*/ 	.word	0x00000000
	.align		4
        /*000c*/ 	.word	0xfffffffe
	.align		4
        /*0010*/ 	.word	0x00000000
	.align		4
        /*0014*/ 	.word	0xfffffffd
	.align		4
        /*0018*/ 	.word	0x00000000
	.align		4
        /*001c*/ 	.word	0xfffffffc


//--------------------- .text._Z22spmv_coo_atomic_kerneliPKiS0_PKmS2_Pm --------------------------
	.section	.text._Z22spmv_coo_atomic_kerneliPKiS0_PKmS2_Pm,"ax",@progbits
	.align	128
        .global         _Z22spmv_coo_atomic_kerneliPKiS0_PKmS2_Pm
        .type           _Z22spmv_coo_atomic_kerneliPKiS0_PKmS2_Pm,@function
        .size           _Z22spmv_coo_atomic_kerneliPKiS0_PKmS2_Pm,(.L_x_19 - _Z22spmv_coo_atomic_kerneliPKiS0_PKmS2_Pm)
        .other          _Z22spmv_coo_atomic_kerneliPKiS0_PKmS2_Pm,@"STO_CUDA_ENTRY STV_DEFAULT"
_Z22spmv_coo_atomic_kerneliPKiS0_PKmS2_Pm:
.text._Z22spmv_coo_atomic_kerneliPKiS0_PKmS2_Pm:
[----:B------:R-:W-:Y:S01]  /*0000*/  LDC R1, c[0x0][0x37c] ;  /* 0x0000df00ff017b82 */ /* 0x000fe20000000800 */
[----:B------:R-:W0:Y:S01]  /*0010*/  S2R R5, SR_CTAID.X ;  /* 0x0000000000057919 */ /* 0x000e220000002500 */
[----:B------:R-:W0:Y:S01]  /*0020*/  LDCU UR4, c[0x0][0x360] ;  /* 0x00006c00ff0477ac */ /* 0x000e220008000800 */
[----:B------:R-:W0:Y:S01]  /*0030*/  S2R R0, SR_TID.X ;  /* 0x0000000000007919 */ /* 0x000e220000002100 */
[----:B------:R-:W1:Y:S01]  /*0040*/  LDCU UR5, c[0x0][0x380] ;  /* 0x00007000ff0577ac */ /* 0x000e620008000800 */
[----:B0-----:R-:W-:-:S05]  /*0050*/  IMAD R5, R5, UR4, R0 ;  /* 0x0000000405057c24 */ /* 0x001fca000f8e0200 */
[----:B-1----:R-:W-:-:S13]  /*0060*/  ISETP.GE.AND P0, PT, R5, UR5, PT ;  /* 0x0000000505007c0c */ /* 0x002fda000bf06270 */
[----:B------:R-:W-:Y:S05]  /*0070*/  @P0 EXIT ;  /* 0x000000000000094d */ /* 0x000fea0003800000 */
[----:B------:R-:W0:Y:S01]  /*0080*/  LDC.64 R2, c[0x0][0x390] ;  /* 0x0000e400ff027b82 */ /* 0x000e220000000a00 */
[----:B------:R-:W1:Y:S07]  /*0090*/  LDCU.64 UR4, c[0x0][0x358] ;  /* 0x00006b00ff0477ac */ /* 0x000e6e0008000a00 */
[----:B------:R-:W2:Y:S08]  /*00a0*/  LDC.64 R6, c[0x0][0x388] ;  /* 0x0000e200ff067b82 */ /* 0x000eb00000000a00 */
[----:B------:R-:W3:Y:S01]  /*00b0*/  LDC.64 R8, c[0x0][0x398] ;  /* 0x0000e600ff087b82 */ /* 0x000ee20000000a00 */
[----:B0-----:R-:W-:-:S07]  /*00c0*/  IMAD.WIDE R2, R5, 0x4, R2 ;  /* 0x0000000405027825 */ /* 0x001fce00078e0202 */
[----:B------:R-:W0:Y:S01]  /*00d0*/  LDC.64 R10, c[0x0][0x3a0] ;  /* 0x0000e800ff0a7b82 */ /* 0x000e220000000a00 */
[----:B-1----:R-:W0:Y:S01]  /*00e0*/  LDG.E R3, desc[UR4][R2.64] ;  /* 0x0000000402037981 */ /* 0x002e22000c1e1900 */
[----:B--2---:R-:W-:-:S06]  /*00f0*/  IMAD.WIDE R6, R5, 0x4, R6 ;  /* 0x0000000405067825 */ /* 0x004fcc00078e0206 */
[----:B------:R-:W2:Y:S01]  /*0100*/  LDG.E R7, desc[UR4][R6.64] ;  /* 0x0000000406077981 */ /* 0x000ea2000c1e1900 */
[----:B---3--:R-:W-:Y:S02]  /*0110*/  IMAD.WIDE R8, R5, 0x8, R8 ;  /* 0x0000000805087825 */ /* 0x008fe400078e0208 */
[----:B------:R-:W2:Y:S04]  /*0120*/  LDC.64 R4, c[0x0][0x3a8] ;  /* 0x0000ea00ff047b82 */ /* 0x000ea80000000a00 */
[----:B------:R-:W3:Y:S01]  /*0130*/  LDG.E.64 R8, desc[UR4][R8.64] ;  /* 0x0000000408087981 */ /* 0x000ee2000c1e1b00 */
[----:B0-----:R-:W-:-:S06]  /*0140*/  IMAD.WIDE R10, R3, 0x8, R10 ;  /* 0x00000008030a7825 */ /* 0x001fcc00078e020a */
[----:B------:R-:W3:Y:S01]  /*0150*/  LDG.E.64 R10, desc[UR4][R10.64] ;  /* 0x000000040a0a7981 */ /* 0x000ee2000c1e1b00 */
[----:B--2---:R-:W-:-:S05]  /*0160*/  IMAD.WIDE R2, R7, 0x8, R4 ;  /* 0x0000000807027825 */ /* 0x004fca00078e0204 */
[----:B------:R0:W5:Y:S01]  /*0170*/  LDG.E.64 R4, desc[UR4][R2.64] ;  /* 0x0000000402047981 */ /* 0x000162000c1e1b00 */
[----:B---3--:R-:W-:-:S04]  /*0180*/  IMAD.WIDE.U32 R12, R11, R8, RZ ;  /* 0x000000080b0c7225 */ /* 0x008fc800078e00ff */
[----:B------:R-:W-:-:S04]  /*0190*/  IMAD.WIDE.U32 R6, R10, R8, RZ ;  /* 0x000000080a067225 */ /* 0x000fc800078e00ff */
[----:B------:R-:W-:-:S04]  /*01a0*/  IMAD.WIDE.U32 R12, P0, R9, R10, R12 ;  /* 0x0000000a090c7225 */ /* 0x000fc8000780000c */
[----:B------:R-:W-:Y:S01]  /*01b0*/  IMAD.X R15, RZ, RZ, RZ, P0 ;  /* 0x000000ffff0f7224 */ /* 0x000fe200000e06ff */
[----:B------:R-:W-:Y:S01]  /*01c0*/  IADD3 R7, P0, PT, R7, R12, RZ ;  /* 0x0000000c07077210 */ /* 0x000fe20007f1e0ff */
[----:B------:R-:W-:-:S04]  /*01d0*/  IMAD.MOV.U32 R14, RZ, RZ, R13 ;  /* 0x000000ffff0e7224 */ /* 0x000fc800078e000d */
[----:B------:R-:W-:-:S03]  /*01e0*/  IMAD.WIDE.U32.X R8, R9, R11, R14, P0 ;  /* 0x0000000b09087225 */ /* 0x000fc600000e040e */
[----:B------:R-:W-:-:S04]  /*01f0*/  IADD3 R6, P0, PT, R6, -R8, RZ ;  /* 0x8000000806067210 */ /* 0x000fc80007f1e0ff */
[----:B------:R-:W-:Y:S02]  /*0200*/  IADD3.X R7, P0, PT, ~R9, R7, RZ, P0, !PT ;  /* 0x0000000709077210 */ /* 0x000fe4000071e5ff */
[----:B------:R-:W-:-:S04]  /*0210*/  IADD3 R6, P1, PT, RZ, R6, RZ ;  /* 0x00000006ff067210 */ /* 0x000fc80007f3e0ff */
[----:B------:R-:W-:-:S04]  /*0220*/  IADD3.X R7, P1, PT, R7, R8, RZ, P1, !PT ;  /* 0x0000000807077210 */ /* 0x000fc80000f3e4ff */
[----:B------:R-:W-:-:S05]  /*0230*/  IADD3.X R9, P0, P1, R9, -0x1, RZ, P1, P0 ;  /* 0xffffffff09097810 */ /* 0x000fca00009004ff */
[----:B------:R-:W-:Y:S01]  /*0240*/  IMAD.WIDE.U32 R6, R9, -0x1, R6 ;  /* 0xffffffff09067825 */ /* 0x000fe200078e0006 */
[----:B------:R-:W-:Y:S02]  /*0250*/  IADD3.X R9, PT, PT, RZ, -0x1, RZ, P0, P1 ;  /* 0xffffffffff097810 */ /* 0x000fe400007e24ff */
[----:B------:R-:W-:-:S03]  /*0260*/  ISETP.GT.U32.AND P0, PT, R6, RZ, PT ;  /* 0x000000ff0600720c */ /* 0x000fc60003f04070 */
[----:B------:R-:W-:Y:S01]  /*0270*/  IMAD.IADD R9, R7, 0x1, -R9 ;  /* 0x0000000107097824 */ /* 0x000fe200078e0a09 */
[----:B------:R-:W-:-:S04]  /*0280*/  IADD3 R7, P1, PT, R6, -0x1, RZ ;  /* 0xffffffff06077810 */ /* 0x000fc80007f3e0ff */
[----:B------:R-:W-:Y:S01]  /*0290*/  ISETP.GT.U32.AND.EX P0, PT, R9, -0x1, PT, P0 ;  /* 0xffffffff0900780c */ /* 0x000fe20003f04100 */
[----:B------:R-:W-:-:S03]  /*02a0*/  IMAD.X R0, RZ, RZ, R9, P1 ;  /* 0x000000ffff007224 */ /* 0x000fc600008e0609 */
[----:B------:R-:W-:Y:S02]  /*02b0*/  SEL R6, R7, R6, P0 ;  /* 0x0000000607067207 */ /* 0x000fe40000000000 */
[----:B------:R-:W-:Y:S02]  /*02c0*/  SEL R0, R0, R9, P0 ;  /* 0x0000000900007207 */ /* 0x000fe40000000000 */
[C---:B------:R-:W-:Y:S02]  /*02d0*/  IADD3 R13, P1, PT, R6.reuse, -0x1, RZ ;  /* 0xffffffff060d7810 */ /* 0x040fe40007f3e0ff */
[----:B------:R-:W-:-:S03]  /*02e0*/  ISETP.GT.U32.AND P0, PT, R6, RZ, PT ;  /* 0x000000ff0600720c */ /* 0x000fc60003f04070 */
[----:B------:R-:W-:Y:S01]  /*02f0*/  IMAD.X R15, RZ, RZ, R0, P1 ;  /* 0x000000ffff0f7224 */ /* 0x000fe200008e0600 */
[----:B------:R-:W-:-:S04]  /*0300*/  ISETP.GT.U32.AND.EX P0, PT, R0, -0x1, PT, P0 ;  /* 0xffffffff0000780c */ /* 0x000fc80003f04100 */
[----:B------:R-:W-:Y:S02]  /*0310*/  SEL R13, R13, R6, P0 ;  /* 0x000000060d0d7207 */ /* 0x000fe40000000000 */
[----:B0-----:R-:W-:-:S07]  /*0320*/  SEL R15, R15, R0, P0 ;  /* 0x000000000f0f7207 */ /* 0x001fce0000000000 */
.L_x_0:
[----:B-----5:R-:W-:Y:S01]  /*0330*/  IADD3 R7, P0, PT, R4, R13, RZ ;  /* 0x0000000d04077210 */ /* 0x020fe20007f1e0ff */
[----:B------:R-:W-:Y:S01]  /*0340*/  IMAD.MOV.U32 R8, RZ, RZ, R4 ;  /* 0x000000ffff087224 */ /* 0x000fe200078e0004 */
[----:B------:R-:W-:Y:S05]  /*0350*/  YIELD ;  /* 0x0000000000007946 */ /* 0x000fea0003800000 */
[----:B------:R-:W-:Y:S01]  /*0360*/  IADD3.X R6, P0, PT, R5, R15, RZ, P0, !PT ;  /* 0x0000000f05067210 */ /* 0x000fe2000071e4ff */
[----:B------:R-:W-:Y:S01]  /*0370*/  IMAD.MOV.U32 R9, RZ, RZ, R5 ;  /* 0x000000ffff097224 */ /* 0x000fe200078e0005 */
[----:B------:R-:W-:Y:S02]  /*0380*/  ISETP.GT.U32.AND P1, PT, R7, RZ, PT ;  /* 0x000000ff0700720c */ /* 0x000fe40003f24070 */
[----:B------:R-:W-:-:S02]  /*0390*/  SEL R0, RZ, 0xffffffff, !P0 ;  /* 0xffffffffff007807 */ /* 0x000fc40004000000 */
[----:B------:R-:W-:-:S07]  /*03a0*/  ISETP.GT.U32.AND.EX P1, PT, R6, -0x1, PT, P1 ;  /* 0xffffffff0600780c */ /* 0x000fce0003f24110 */
[----:B------:R-:W-:Y:S02]  /*03b0*/  @!P0 SEL R0, RZ, 0xffffffff, !P1 ;  /* 0xffffffffff008807 */ /* 0x000fe40004800000 */
[----:B------:R-:W-:Y:S02]  /*03c0*/  IADD3 R10, P1, PT, R7, -0x1, RZ ;  /* 0xffffffff070a7810 */ /* 0x000fe40007f3e0ff */
[----:B------:R-:W-:-:S03]  /*03d0*/  LOP3.LUT R0, R0, 0x1, RZ, 0xc0, !PT ;  /* 0x0000000100007812 */ /* 0x000fc600078ec0ff */
[----:B------:R-:W-:Y:S01]  /*03e0*/  IMAD.X R11, RZ, RZ, R6, P1 ;  /* 0x000000ffff0b7224 */ /* 0x000fe200008e0606 */
[----:B------:R-:W-:-:S04]  /*03f0*/  ISETP.NE.U32.AND P0, PT, R0, 0x1, PT ;  /* 0x000000010000780c */ /* 0x000fc80003f05070 */
[----:B------:R-:W-:Y:S02]  /*0400*/  SEL R10, R10, R7, !P0 ;  /* 0x000000070a0a7207 */ /* 0x000fe40004000000 */
[----:B------:R-:W-:-:S05]  /*0410*/  SEL R11, R11, R6, !P0 ;  /* 0x000000060b0b7207 */ /* 0x000fca0004000000 */
[----:B------:R-:W2:Y:S02]  /*0420*/  ATOMG.E.CAS.64.STRONG.GPU PT, R8, [R2], R8, R10 ;  /* 0x00000008020873a9 */ /* 0x000ea400001ee50a */
[----:B--2---:R-:W-:Y:S01]  /*0430*/  ISETP.NE.U32.AND P0, PT, R4, R8, PT ;  /* 0x000000080400720c */ /* 0x004fe20003f05070 */
[----:B------:R-:W-:-:S03]  /*0440*/  IMAD.MOV.U32 R4, RZ, RZ, R8 ;  /* 0x000000ffff047224 */ /* 0x000fc600078e0008 */
[----:B------:R-:W-:Y:S01]  /*0450*/  ISETP.NE.AND.EX P0, PT, R5, R9, PT, P0 ;  /* 0x000000090500720c */ /* 0x000fe20003f05300 */
[----:B------:R-:W-:-:S12]  /*0460*/  IMAD.MOV.U32 R5, RZ, RZ, R9 ;  /* 0x000000ffff057224 */ /* 0x000fd800078e0009 */
[----:B------:R-:W-:Y:S05]  /*0470*/  @P0 BRA `(.L_x_0) ;  /* 0xfffffffc00ac0947 */ /* 0x000fea000383ffff */
[----:B------:R-:W-:Y:S05]  /*0480*/  EXIT ;  /* 0x000000000000794d */ /* 0x000fea0003800000 */
.L_x_1:
[----:B------:R-:W-:-:S00]  /*0490*/  BRA `(.L_x_1) ;  /* 0xfffffffc00fc7947 */ /* 0x000fc0000383ffff */
[----:B------:R-:W-:-:S00]  /*04a0*/  NOP ;  /* 0x0000000000007918 */ /* 0x000fc00000000000 */
        /* <DEDUP_REMOVED lines=13> */
.L_x_19:


//--------------------- .text._Z15spmv_csr_kerneliPKiS0_PKmS2_Pm --------------------------
	.section	.text._Z15spmv_csr_kerneliPKiS0_PKmS2_Pm,"ax",@progbits
	.align	128
        .global         _Z15spmv_csr_kerneliPKiS0_PKmS2_Pm
        .type           _Z15spmv_csr_kerneliPKiS0_PKmS2_Pm,@function
        .size           _Z15spmv_csr_kerneliPKiS0_PKmS2_Pm,(.L_x_20 - _Z15spmv_csr_kerneliPKiS0_PKmS2_Pm)
        .other          _Z15spmv_csr_kerneliPKiS0_PKmS2_Pm,@"STO_CUDA_ENTRY STV_DEFAULT"
_Z15spmv_csr_kerneliPKiS0_PKmS2_Pm:
.text._Z15spmv_csr_kerneliPKiS0_PKmS2_Pm:
        /* <DEDUP_REMOVED lines=9> */
[----:B------:R-:W1:Y:S01]  /*0090*/  LDCU.64 UR4, c[0x0][0x358] ;  /* 0x00006b00ff0477ac */ /* 0x000e620008000a00 */
[----:B0-----:R-:W-:-:S05]  /*00a0*/  IMAD.WIDE R2, R0, 0x4, R2 ;  /* 0x0000000400027825 */ /* 0x001fca00078e0202 */
[----:B-1----:R-:W2:Y:S04]  /*00b0*/  LDG.E R4, desc[UR4][R2.64] ;  /* 0x0000000402047981 */ /* 0x002ea8000c1e1900 */
[----:B------:R-:W2:Y:S01]  /*00c0*/  LDG.E R5, desc[UR4][R2.64+0x4] ;  /* 0x0000040402057981 */ /* 0x000ea2000c1e1900 */
[----:B------:R-:W-:Y:S01]  /*00d0*/  BSSY.RECONVERGENT B0, `(.L_x_2) ;  /* 0x0000159000007945 */ /* 0x000fe20003800200 */
[----:B------:R-:W-:Y:S02]  /*00e0*/  CS2R R24, SRZ ;  /* 0x0000000000187805 */ /* 0x000fe4000001ff00 */
[----:B--2---:R-:W-:-:S13]  /*00f0*/  ISETP.GE.AND P0, PT, R4, R5, PT ;  /* 0x000000050400720c */ /* 0x004fda0003f06270 */
[----:B------:R-:W-:Y:S05]  /*0100*/  @P0 BRA `(.L_x_3) ;  /* 0x0000001400540947 */ /* 0x000fea0003800000 */
[----:B------:R-:W-:Y:S01]  /*0110*/  IMAD.MOV.U32 R2, RZ, RZ, R4 ;  /* 0x000000ffff027224 */ /* 0x000fe200078e0004 */
[----:B------:R-:W-:Y:S01]  /*0120*/  BSSY.RECONVERGENT B1, `(.L_x_4) ;  /* 0x00000be000017945 */ /* 0x000fe20003800200 */
[----:B------:R-:W-:Y:S02]  /*0130*/  CS2R R24, SRZ ;  /* 0x0000000000187805 */ /* 0x000fe4000001ff00 */
[----:B------:R-:W-:Y:S02]  /*0140*/  IMAD.IADD R3, R2, 0x1, -R5 ;  /* 0x0000000102037824 */ /* 0x000fe400078e0a05 */
[----:B------:R-:W-:-:S03]  /*0150*/  IMAD.IADD R4, R5, 0x1, -R2 ;  /* 0x0000000105047824 */ /* 0x000fc600078e0a02 */
[----:B------:R-:W-:-:S13]  /*0160*/  ISETP.GT.U32.AND P0, PT, R3, -0x4, PT ;  /* 0xfffffffc0300780c */ /* 0x000fda0003f04070 */
[----:B------:R-:W-:Y:S05]  /*0170*/  @P0 BRA `(.L_x_5) ;  /* 0x0000000800e00947 */ /* 0x000fea0003800000 */
[----:B------:R-:W0:Y:S01]  /*0180*/  LDC.64 R10, c[0x0][0x3a0] ;  /* 0x0000e800ff0a7b82 */ /* 0x000e220000000a00 */
[----:B------:R-:W-:Y:S02]  /*0190*/  LOP3.LUT R3, R4, 0xfffffffc, RZ, 0xc0, !PT ;  /* 0xfffffffc04037812 */ /* 0x000fe400078ec0ff */
[----:B------:R-:W-:-:S03]  /*01a0*/  CS2R R24, SRZ ;  /* 0x0000000000187805 */ /* 0x000fc6000001ff00 */
[----:B------:R-:W-:-:S07]  /*01b0*/  IMAD.MOV R3, RZ, RZ, -R3 ;  /* 0x000000ffff037224 */ /* 0x000fce00078e0a03 */
.L_x_6:
[----:B------:R-:W1:Y:S08]  /*01c0*/  LDC.64 R8, c[0x0][0x390] ;  /* 0x0000e400ff087b82 */ /* 0x000e700000000a00 */
[----:B------:R-:W2:Y:S01]  /*01d0*/  LDC.64 R14, c[0x0][0x398] ;  /* 0x0000e600ff0e7b82 */ /* 0x000ea20000000a00 */
[----:B-1----:R-:W-:-:S05]  /*01e0*/  IMAD.WIDE R8, R2, 0x4, R8 ;  /* 0x0000000402087825 */ /* 0x002fca00078e0208 */
[----:B------:R-:W0:Y:S04]  /*01f0*/  LDG.E R19, desc[UR4][R8.64] ;  /* 0x0000000408137981 */ /* 0x000e28000c1e1900 */
[----:B------:R-:W3:Y:S01]  /*0200*/  LDG.E R17, desc[UR4][R8.64+0x4] ;  /* 0x0000040408117981 */ /* 0x000ee2000c1e1900 */
[----:B--2---:R-:W-:-:S05]  /*0210*/  IMAD.WIDE R14, R2, 0x8, R14 ;  /* 0x00000008020e7825 */ /* 0x004fca00078e020e */
[----:B------:R-:W2:Y:S04]  /*0220*/  LDG.E.64 R22, desc[UR4][R14.64] ;  /* 0x000000040e167981 */ /* 0x000ea8000c1e1b00 */
[----:B------:R-:W4:Y:S01]  /*0230*/  LDG.E.64 R20, desc[UR4][R14.64+0x8] ;  /* 0x000008040e147981 */ /* 0x000f22000c1e1b00 */
[----:B0-----:R-:W-:-:S06]  /*0240*/  IMAD.WIDE R18, R19, 0x8, R10 ;  /* 0x0000000813127825 */ /* 0x001fcc00078e020a */
[----:B------:R-:W2:Y:S01]  /*0250*/  LDG.E.64 R18, desc[UR4][R18.64] ;  /* 0x0000000412127981 */ /* 0x000ea2000c1e1b00 */
[----:B---3--:R-:W-:-:S06]  /*0260*/  IMAD.WIDE R16, R17, 0x8, R10 ;  /* 0x0000000811107825 */ /* 0x008fcc00078e020a */
[----:B------:R-:W4:Y:S01]  /*0270*/  LDG.E.64 R16, desc[UR4][R16.64] ;  /* 0x0000000410107981 */ /* 0x000f22000c1e1b00 */
[----:B--2---:R-:W-:-:S04]  /*0280*/  IMAD.WIDE.U32 R6, R19, R22, RZ ;  /* 0x0000001613067225 */ /* 0x004fc800078e00ff */
[----:B------:R-:W-:-:S04]  /*0290*/  IMAD.WIDE.U32 R26, R18, R22, RZ ;  /* 0x00000016121a7225 */ /* 0x000fc800078e00ff */
[----:B------:R-:W-:-:S04]  /*02a0*/  IMAD.WIDE.U32 R6, P0, R23, R18, R6 ;  /* 0x0000001217067225 */ /* 0x000fc80007800006 */
[----:B------:R-:W-:Y:S01]  /*02b0*/  IMAD.X R13, RZ, RZ, RZ, P0 ;  /* 0x000000ffff0d7224 */ /* 0x000fe200000e06ff */
[----:B------:R-:W-:Y:S01]  /*02c0*/  IADD3 R5, P0, PT, R27, R6, RZ ;  /* 0x000000061b057210 */ /* 0x000fe20007f1e0ff */
[----:B------:R-:W-:-:S04]  /*02d0*/  IMAD.MOV.U32 R12, RZ, RZ, R7 ;  /* 0x000000ffff0c7224 */ /* 0x000fc800078e0007 */
[----:B------:R-:W-:-:S04]  /*02e0*/  IMAD.WIDE.U32.X R12, R23, R19, R12, P0 ;  /* 0x00000013170c7225 */ /* 0x000fc800000e040c */
[----:B----4-:R-:W-:-:S04]  /*02f0*/  IMAD.WIDE.U32 R22, R17, R20, RZ ;  /* 0x0000001411167225 */ /* 0x010fc800078e00ff */
[----:B------:R-:W-:-:S04]  /*0300*/  IMAD.WIDE.U32 R22, P1, R21, R16, R22 ;  /* 0x0000001015167225 */ /* 0x000fc80007820016 */
[----:B------:R-:W-:Y:S02]  /*0310*/  IMAD.MOV.U32 R6, RZ, RZ, R23 ;  /* 0x000000ffff067224 */ /* 0x000fe400078e0017 */
[----:B------:R-:W2:Y:S01]  /*0320*/  LDG.E R23, desc[UR4][R8.64+0x8] ;  /* 0x0000080408177981 */ /* 0x000ea2000c1e1900 */
[----:B------:R-:W-:-:S04]  /*0330*/  IMAD.WIDE.U32 R18, R16, R20, RZ ;  /* 0x0000001410127225 */ /* 0x000fc800078e00ff */
[----:B------:R-:W-:Y:S01]  /*0340*/  IMAD.X R7, RZ, RZ, RZ, P1 ;  /* 0x000000ffff077224 */ /* 0x000fe200008e06ff */
[----:B------:R-:W-:Y:S02]  /*0350*/  IADD3 R16, P1, PT, R19, R22, RZ ;  /* 0x0000001613107210 */ /* 0x000fe40007f3e0ff */
[----:B------:R-:W3:Y:S03]  /*0360*/  LDG.E R19, desc[UR4][R8.64+0xc] ;  /* 0x00000c0408137981 */ /* 0x000ee6000c1e1900 */
[----:B------:R-:W-:Y:S01]  /*0370*/  IMAD.WIDE.U32.X R6, R21, R17, R6, P1 ;  /* 0x0000001115067225 */ /* 0x000fe200008e0406 */
[----:B------:R-:W-:-:S04]  /*0380*/  IADD3 R26, P0, PT, R26, -R12, RZ ;  /* 0x8000000c1a1a7210 */ /* 0x000fc80007f1e0ff */
[----:B------:R-:W-:Y:S02]  /*0390*/  IADD3.X R5, P0, PT, ~R13, R5, RZ, P0, !PT ;  /* 0x000000050d057210 */ /* 0x000fe4000071e5ff */
[----:B------:R-:W-:-:S04]  /*03a0*/  IADD3 R26, P1, PT, RZ, R26, RZ ;  /* 0x0000001aff1a7210 */ /* 0x000fc80007f3e0ff */
[----:B------:R-:W-:-:S04]  /*03b0*/  IADD3.X R27, P1, PT, R5, R12, RZ, P1, !PT ;  /* 0x0000000c051b7210 */ /* 0x000fc80000f3e4ff */
[----:B------:R-:W-:-:S04]  /*03c0*/  IADD3.X R13, P0, P1, R13, -0x1, RZ, P1, P0 ;  /* 0xffffffff0d0d7810 */ /* 0x000fc800009004ff */
[----:B------:R-:W-:Y:S01]  /*03d0*/  IADD3.X R5, PT, PT, RZ, -0x1, RZ, P0, P1 ;  /* 0xffffffffff057810 */ /* 0x000fe200007e24ff */
[----:B------:R-:W-:-:S04]  /*03e0*/  IMAD.WIDE.U32 R26, R13, -0x1, R26 ;  /* 0xffffffff0d1a7825 */ /* 0x000fc800078e001a */
[--C-:B--2---:R-:W-:Y:S02]  /*03f0*/  IMAD.WIDE R20, R23, 0x8, R10.reuse ;  /* 0x0000000817147825 */ /* 0x104fe400078e020a */
[----:B------:R-:W2:Y:S04]  /*0400*/  LDG.E.64 R22, desc[UR4][R14.64+0x10] ;  /* 0x000010040e167981 */ /* 0x000ea8000c1e1b00 */
[----:B------:R-:W2:Y:S01]  /*0410*/  LDG.E.64 R20, desc[UR4][R20.64] ;  /* 0x0000000414147981 */ /* 0x000ea2000c1e1b00 */
[----:B---3--:R-:W-:-:S03]  /*0420*/  IMAD.WIDE R28, R19, 0x8, R10 ;  /* 0x00000008131c7825 */ /* 0x008fc600078e020a */
[----:B------:R-:W3:Y:S04]  /*0430*/  LDG.E.64 R14, desc[UR4][R14.64+0x18] ;  /* 0x000018040e0e7981 */ /* 0x000ee8000c1e1b00 */
[----:B------:R-:W3:Y:S01]  /*0440*/  LDG.E.64 R28, desc[UR4][R28.64] ;  /* 0x000000041c1c7981 */ /* 0x000ee2000c1e1b00 */
[----:B------:R-:W-:Y:S01]  /*0450*/  IMAD.IADD R5, R27, 0x1, -R5 ;  /* 0x000000011b057824 */ /* 0x000fe200078e0a05 */
[C---:B------:R-:W-:Y:S02]  /*0460*/  ISETP.GT.U32.AND P1, PT, R26.reuse, RZ, PT ;  /* 0x000000ff1a00720c */ /* 0x040fe40003f24070 */
[----:B------:R-:W-:Y:S02]  /*0470*/  IADD3 R9, P2, PT, R26, -0x1, RZ ;  /* 0xffffffff1a097810 */ /* 0x000fe40007f5e0ff */
[----:B------:R-:W-:-:S02]  /*0480*/  ISETP.GT.U32.AND.EX P1, PT, R5, -0x1, PT, P1 ;  /* 0xffffffff0500780c */ /* 0x000fc40003f24110 */
[----:B------:R-:W-:Y:S01]  /*0490*/  IADD3 R8, P0, PT, R18, -R6, RZ ;  /* 0x8000000612087210 */ /* 0x000fe20007f1e0ff */
[----:B------:R-:W-:Y:S01]  /*04a0*/  IMAD.X R12, RZ, RZ, R5, P2 ;  /* 0x000000ffff0c7224 */ /* 0x000fe200010e0605 */
[----:B------:R-:W-:Y:S02]  /*04b0*/  SEL R26, R9, R26, P1 ;  /* 0x0000001a091a7207 */ /* 0x000fe40000800000 */
[----:B------:R-:W-:Y:S02]  /*04c0*/  IADD3.X R9, P0, PT, ~R7, R16, RZ, P0, !PT ;  /* 0x0000001007097210 */ /* 0x000fe4000071e5ff */
[----:B------:R-:W-:Y:S02]  /*04d0*/  IADD3 R8, P2, PT, RZ, R8, RZ ;  /* 0x00000008ff087210 */ /* 0x000fe40007f5e0ff */
[----:B------:R-:W-:Y:S02]  /*04e0*/  SEL R5, R12, R5, P1 ;  /* 0x000000050c057207 */ /* 0x000fe40000800000 */
[----:B------:R-:W-:-:S02]  /*04f0*/  ISETP.GT.U32.AND P1, PT, R26, RZ, PT ;  /* 0x000000ff1a00720c */ /* 0x000fc40003f24070 */
[----:B------:R-:W-:Y:S02]  /*0500*/  IADD3.X R9, P2, PT, R9, R6, RZ, P2, !PT ;  /* 0x0000000609097210 */ /* 0x000fe4000175e4ff */
[----:B------:R-:W-:Y:S02]  /*0510*/  IADD3 R13, P3, PT, R26, -0x1, RZ ;  /* 0xffffffff1a0d7810 */ /* 0x000fe40007f7e0ff */
[----:B------:R-:W-:Y:S02]  /*0520*/  ISETP.GT.U32.AND.EX P1, PT, R5, -0x1, PT, P1 ;  /* 0xffffffff0500780c */ /* 0x000fe40003f24110 */
[----:B------:R-:W-:Y:S01]  /*0530*/  IADD3.X R7, P0, P2, R7, -0x1, RZ, P2, P0 ;  /* 0xffffffff07077810 */ /* 0x000fe200012004ff */
[----:B------:R-:W-:Y:S01]  /*0540*/  IMAD.X R12, RZ, RZ, R5, P3 ;  /* 0x000000ffff0c7224 */ /* 0x000fe200018e0605 */
[----:B------:R-:W-:-:S03]  /*0550*/  SEL R13, R13, R26, P1 ;  /* 0x0000001a0d0d7207 */ /* 0x000fc60000800000 */
[----:B------:R-:W-:Y:S01]  /*0560*/  IMAD.WIDE.U32 R6, R7, -0x1, R8 ;  /* 0xffffffff07067825 */ /* 0x000fe200078e0008 */
[----:B------:R-:W-:Y:S02]  /*0570*/  IADD3.X R9, PT, PT, RZ, -0x1, RZ, P0, P2 ;  /* 0xffffffffff097810 */ /* 0x000fe400007e44ff */
[----:B------:R-:W-:Y:S02]  /*0580*/  SEL R8, R12, R5, P1 ;  /* 0x000000050c087207 */ /* 0x000fe40000800000 */
[----:B------:R-:W-:Y:S01]  /*0590*/  IADD3 R24, P0, PT, R24, R13, RZ ;  /* 0x0000000d18187210 */ /* 0x000fe20007f1e0ff */
[----:B------:R-:W-:Y:S01]  /*05a0*/  IMAD.IADD R16, R7, 0x1, -R9 ;  /* 0x0000000107107824 */ /* 0x000fe200078e0a09 */
[----:B------:R-:W-:Y:S02]  /*05b0*/  ISETP.GT.U32.AND P2, PT, R6, RZ, PT ;  /* 0x000000ff0600720c */ /* 0x000fe40003f44070 */
[----:B------:R-:W-:Y:S02]  /*05c0*/  IADD3.X R25, P0, PT, R25, R8, RZ, P0, !PT ;  /* 0x0000000819197210 */ /* 0x000fe4000071e4ff */
[----:B------:R-:W-:-:S02]  /*05d0*/  ISETP.GT.U32.AND P1, PT, R24, RZ, PT ;  /* 0x000000ff1800720c */ /* 0x000fc40003f24070 */
[----:B------:R-:W-:Y:S02]  /*05e0*/  IADD3 R5, P3, PT, R6, -0x1, RZ ;  /* 0xffffffff06057810 */ /* 0x000fe40007f7e0ff */
[----:B------:R-:W-:Y:S02]  /*05f0*/  ISETP.GT.U32.AND.EX P2, PT, R16, -0x1, PT, P2 ;  /* 0xffffffff1000780c */ /* 0x000fe40003f44120 */
[----:B------:R-:W-:Y:S02]  /*0600*/  ISETP.GT.U32.AND.EX P1, PT, R25, -0x1, PT, P1 ;  /* 0xffffffff1900780c */ /* 0x000fe40003f24110 */
[----:B------:R-:W-:Y:S01]  /*0610*/  SEL R5, R5, R6, P2 ;  /* 0x0000000605057207 */ /* 0x000fe20001000000 */
[----:B------:R-:W-:Y:S01]  /*0620*/  IMAD.X R13, RZ, RZ, R16, P3 ;  /* 0x000000ffff0d7224 */ /* 0x000fe200018e0610 */
[----:B------:R-:W-:Y:S02]  /*0630*/  SEL R12, RZ, 0xffffffff, !P0 ;  /* 0xffffffffff0c7807 */ /* 0x000fe40004000000 */
[----:B------:R-:W-:-:S02]  /*0640*/  @!P0 SEL R12, RZ, 0xffffffff, !P1 ;  /* 0xffffffffff0c8807 */ /* 0x000fc40004800000 */
[----:B------:R-:W-:Y:S02]  /*0650*/  SEL R16, R13, R16, P2 ;  /* 0x000000100d107207 */ /* 0x000fe40001000000 */
[----:B------:R-:W-:-:S04]  /*0660*/  ISETP.GT.U32.AND P1, PT, R5, RZ, PT ;  /* 0x000000ff0500720c */ /* 0x000fc80003f24070 */
[----:B------:R-:W-:Y:S01]  /*0670*/  ISETP.GT.U32.AND.EX P1, PT, R16, -0x1, PT, P1 ;  /* 0xffffffff1000780c */ /* 0x000fe20003f24110 */
[----:B------:R-:W-:Y:S02]  /*0680*/  VIADD R3, R3, 0x4 ;  /* 0x0000000403037836 */ /* 0x000fe40000000000 */
[----:B------:R-:W-:Y:S02]  /*0690*/  VIADD R2, R2, 0x4 ;  /* 0x0000000402027836 */ /* 0x000fe40000000000 */
[----:B--2---:R-:W-:-:S04]  /*06a0*/  IMAD.WIDE.U32 R8, R21, R22, RZ ;  /* 0x0000001615087225 */ /* 0x004fc800078e00ff */
[----:B------:R-:W-:-:S04]  /*06b0*/  IMAD.WIDE.U32 R6, R20, R22, RZ ;  /* 0x0000001614067225 */ /* 0x000fc800078e00ff */
[----:B------:R-:W-:-:S03]  /*06c0*/  IMAD.WIDE.U32 R8, P4, R23, R20, R8 ;  /* 0x0000001417087225 */ /* 0x000fc60007880008 */
[----:B------:R-:W-:Y:S01]  /*06d0*/  IADD3 R7, P0, PT, R7, R8, RZ ;  /* 0x0000000807077210 */ /* 0x000fe20007f1e0ff */
[----:B------:R-:W-:Y:S01]  /*06e0*/  IMAD.X R13, RZ, RZ, RZ, P4 ;  /* 0x000000ffff0d7224 */ /* 0x000fe200020e06ff */
[----:B------:R-:W-:Y:S01]  /*06f0*/  LOP3.LUT R8, R12, 0x1, RZ, 0xc0, !PT ;  /* 0x000000010c087812 */ /* 0x000fe200078ec0ff */
[----:B------:R-:W-:Y:S01]  /*0700*/  IMAD.MOV.U32 R12, RZ, RZ, R9 ;  /* 0x000000ffff0c7224 */ /* 0x000fe200078e0009 */
[----:B------:R-:W-:-:S03]  /*0710*/  IADD3 R9, P2, PT, R24, -0x1, RZ ;  /* 0xffffffff18097810 */ /* 0x000fc60007f5e0ff */
[----:B------:R-:W-:Y:S01]  /*0720*/  IMAD.WIDE.U32.X R12, R23, R21, R12, P0 ;  /* 0x00000015170c7225 */ /* 0x000fe200000e040c */
[----:B------:R-:W-:Y:S02]  /*0730*/  ISETP.NE.U32.AND P4, PT, R8, 0x1, PT ;  /* 0x000000010800780c */ /* 0x000fe40003f85070 */
[----:B------:R-:W-:Y:S02]  /*0740*/  IADD3 R8, P3, PT, R5, -0x1, RZ ;  /* 0xffffffff05087810 */ /* 0x000fe40007f7e0ff */
[----:B------:R-:W-:Y:S02]  /*0750*/  IADD3 R6, P0, PT, R6, -R12, RZ ;  /* 0x8000000c06067210 */ /* 0x000fe40007f1e0ff */
[----:B------:R-:W-:Y:S01]  /*0760*/  SEL R5, R8, R5, P1 ;  /* 0x0000000508057207 */ /* 0x000fe20000800000 */
[----:B------:R-:W-:Y:S01]  /*0770*/  IMAD.X R8, RZ, RZ, R25, P2 ;  /* 0x000000ffff087224 */ /* 0x000fe200010e0619 */
[----:B------:R-:W-:Y:S01]  /*0780*/  SEL R24, R9, R24, !P4 ;  /* 0x0000001809187207 */ /* 0x000fe20006000000 */
[----:B------:R-:W-:Y:S01]  /*0790*/  IMAD.X R9, RZ, RZ, R16, P3 ;  /* 0x000000ffff097224 */ /* 0x000fe200018e0610 */
[----:B------:R-:W-:-:S02]  /*07a0*/  IADD3.X R7, P0, PT, ~R13, R7, RZ, P0, !PT ;  /* 0x000000070d077210 */ /* 0x000fc4000071e5ff */
[----:B------:R-:W-:Y:S02]  /*07b0*/  IADD3 R6, P2, PT, RZ, R6, RZ ;  /* 0x00000006ff067210 */ /* 0x000fe40007f5e0ff */
[----:B------:R-:W-:Y:S02]  /*07c0*/  SEL R25, R8, R25, !P4 ;  /* 0x0000001908197207 */ /* 0x000fe40006000000 */
[----:B------:R-:W-:Y:S02]  /*07d0*/  IADD3.X R7, P3, PT, R7, R12, RZ, P2, !PT ;  /* 0x0000000c07077210 */ /* 0x000fe4000177e4ff */
[----:B------:R-:W-:Y:S02]  /*07e0*/  SEL R18, R9, R16, P1 ;  /* 0x0000001009127207 */ /* 0x000fe40000800000 */
[----:B------:R-:W-:Y:S01]  /*07f0*/  IADD3 R5, P2, PT, R5, R24, RZ ;  /* 0x0000001805057210 */ /* 0x000fe20007f5e0ff */
[----:B---3--:R-:W-:-:S03]  /*0800*/  IMAD.WIDE.U32 R16, R29, R14, RZ ;  /* 0x0000000e1d107225 */ /* 0x008fc600078e00ff */
[----:B------:R-:W-:Y:S02]  /*0810*/  IADD3.X R18, P2, PT, R18, R25, RZ, P2, !PT ;  /* 0x0000001912127210 */ /* 0x000fe4000175e4ff */
[----:B------:R-:W-:Y:S02]  /*0820*/  IADD3.X R13, P1, P0, R13, -0x1, RZ, P3, P0 ;  /* 0xffffffff0d0d7810 */ /* 0x000fe400018204ff */
[----:B------:R-:W-:Y:S01]  /*0830*/  ISETP.GT.U32.AND P3, PT, R5, RZ, PT ;  /* 0x000000ff0500720c */ /* 0x000fe20003f64070 */
[----:B------:R-:W-:Y:S01]  /*0840*/  IMAD.WIDE.U32 R16, P4, R15, R28, R16 ;  /* 0x0000001c0f107225 */ /* 0x000fe20007880010 */
[----:B------:R-:W-:Y:S02]  /*0850*/  IADD3.X R19, PT, PT, RZ, -0x1, RZ, P1, P0 ;  /* 0xffffffffff137810 */ /* 0x000fe40000fe04ff */
[----:B------:R-:W-:Y:S01]  /*0860*/  ISETP.GT.U32.AND.EX P3, PT, R18, -0x1, PT, P3 ;  /* 0xffffffff1200780c */ /* 0x000fe20003f64130 */
[----:B------:R-:W-:Y:S01]  /*0870*/  IMAD.WIDE.U32 R8, R28, R14, RZ ;  /* 0x0000000e1c087225 */ /* 0x000fe200078e00ff */
[----:B------:R-:W-:-:S03]  /*0880*/  SEL R14, RZ, 0xffffffff, !P2 ;  /* 0xffffffffff0e7807 */ /* 0x000fc60005000000 */
[----:B------:R-:W-:Y:S01]  /*0890*/  IMAD.WIDE.U32 R6, R13, -0x1, R6 ;  /* 0xffffffff0d067825 */ /* 0x000fe200078e0006 */
[----:B------:R-:W-:-:S03]  /*08a0*/  @!P2 SEL R14, RZ, 0xffffffff, !P3 ;  /* 0xffffffffff0ea807 */ /* 0x000fc60005800000 */
[----:B------:R-:W-:Y:S01]  /*08b0*/  IMAD.X R13, RZ, RZ, RZ, P4 ;  /* 0x000000ffff0d7224 */ /* 0x000fe200020e06ff */
[----:B------:R-:W-:Y:S01]  /*08c0*/  IADD3 R9, P4, PT, R9, R16, RZ ;  /* 0x0000001009097210 */ /* 0x000fe20007f9e0ff */
[----:B------:R-:W-:Y:S01]  /*08d0*/  IMAD.IADD R7, R7, 0x1, -R19 ;  /* 0x0000000107077824 */ /* 0x000fe200078e0a13 */
[----:B------:R-:W-:Y:S01]  /*08e0*/  ISETP.GT.U32.AND P0, PT, R6, RZ, PT ;  /* 0x000000ff0600720c */ /* 0x000fe20003f04070 */
[----:B------:R-:W-:Y:S01]  /*08f0*/  IMAD.MOV.U32 R12, RZ, RZ, R17 ;  /* 0x000000ffff0c7224 */ /* 0x000fe200078e0011 */
[----:B------:R-:W-:Y:S02]  /*0900*/  LOP3.LUT R14, R14, 0x1, RZ, 0xc0, !PT ;  /* 0x000000010e0e7812 */ /* 0x000fe400078ec0ff */
[----:B------:R-:W-:Y:S01]  /*0910*/  IADD3 R17, P1, PT, R6, -0x1, RZ ;  /* 0xffffffff06117810 */ /* 0x000fe20007f3e0ff */
[----:B------:R-:W-:Y:S01]  /*0920*/  IMAD.WIDE.U32.X R12, R15, R29, R12, P4 ;  /* 0x0000001d0f0c7225 */ /* 0x000fe200020e040c */
[----:B------:R-:W-:Y:S02]  /*0930*/  ISETP.GT.U32.AND.EX P0, PT, R7, -0x1, PT, P0 ;  /* 0xffffffff0700780c */ /* 0x000fe40003f04100 */
[----:B------:R-:W-:Y:S01]  /*0940*/  ISETP.NE.U32.AND P3, PT, R14, 0x1, PT ;  /* 0x000000010e00780c */ /* 0x000fe20003f65070 */
[----:B------:R-:W-:Y:S01]  /*0950*/  IMAD.X R14, RZ, RZ, R7, P1 ;  /* 0x000000ffff0e7224 */ /* 0x000fe200008e0607 */
[----:B------:R-:W-:-:S02]  /*0960*/  SEL R16, R17, R6, P0 ;  /* 0x0000000611107207 */ /* 0x000fc40000000000 */
[----:B------:R-:W-:Y:S02]  /*0970*/  IADD3 R6, P4, PT, R8, -R12, RZ ;  /* 0x8000000c08067210 */ /* 0x000fe40007f9e0ff */
[----:B------:R-:W-:Y:S02]  /*0980*/  SEL R17, R14, R7, P0 ;  /* 0x000000070e117207 */ /* 0x000fe40000000000 */
[C---:B------:R-:W-:Y:S02]  /*0990*/  ISETP.GT.U32.AND P1, PT, R16.reuse, RZ, PT ;  /* 0x000000ff1000720c */ /* 0x040fe40003f24070 */
[----:B------:R-:W-:Y:S02]  /*09a0*/  IADD3.X R9, P0, PT, ~R13, R9, RZ, P4, !PT ;  /* 0x000000090d097210 */ /* 0x000fe4000271e5ff */
[----:B------:R-:W-:Y:S02]  /*09b0*/  IADD3 R15, P4, PT, R16, -0x1, RZ ;  /* 0xffffffff100f7810 */ /* 0x000fe40007f9e0ff */
[----:B------:R-:W-:-:S02]  /*09c0*/  IADD3 R20, P2, PT, R5, -0x1, RZ ;  /* 0xffffffff05147810 */ /* 0x000fc40007f5e0ff */
[----:B------:R-:W-:Y:S01]  /*09d0*/  ISETP.GT.U32.AND.EX P1, PT, R17, -0x1, PT, P1 ;  /* 0xffffffff1100780c */ /* 0x000fe20003f24110 */
[----:B------:R-:W-:Y:S01]  /*09e0*/  IMAD.X R14, RZ, RZ, R17, P4 ;  /* 0x000000ffff0e7224 */ /* 0x000fe200020e0611 */
[----:B------:R-:W-:Y:S02]  /*09f0*/  IADD3 R6, P5, PT, RZ, R6, RZ ;  /* 0x00000006ff067210 */ /* 0x000fe40007fbe0ff */
[----:B------:R-:W-:Y:S01]  /*0a00*/  SEL R8, R20, R5, !P3 ;  /* 0x0000000514087207 */ /* 0x000fe20005800000 */
[----:B------:R-:W-:Y:S01]  /*0a10*/  IMAD.X R5, RZ, RZ, R18, P2 ;  /* 0x000000ffff057224 */ /* 0x000fe200010e0612 */
[----:B------:R-:W-:Y:S02]  /*0a20*/  SEL R15, R15, R16, P1 ;  /* 0x000000100f0f7207 */ /* 0x000fe40000800000 */
[----:B------:R-:W-:Y:S02]  /*0a30*/  IADD3.X R7, P2, PT, R9, R12, RZ, P5, !PT ;  /* 0x0000000c09077210 */ /* 0x000fe40002f5e4ff */
[----:B------:R-:W-:-:S02]  /*0a40*/  SEL R14, R14, R17, P1 ;  /* 0x000000110e0e7207 */ /* 0x000fc40000800000 */
[----:B------:R-:W-:Y:S02]  /*0a50*/  SEL R5, R5, R18, !P3 ;  /* 0x0000001205057207 */ /* 0x000fe40005800000 */
[----:B------:R-:W-:Y:S02]  /*0a60*/  IADD3 R15, P1, PT, R15, R8, RZ ;  /* 0x000000080f0f7210 */ /* 0x000fe40007f3e0ff */
[----:B------:R-:W-:Y:S02]  /*0a70*/  IADD3.X R13, P2, P3, R13, -0x1, RZ, P2, P0 ;  /* 0xffffffff0d0d7810 */ /* 0x000fe400013404ff */
[----:B------:R-:W-:Y:S02]  /*0a80*/  IADD3.X R14, P0, PT, R14, R5, RZ, P1, !PT ;  /* 0x000000050e0e7210 */ /* 0x000fe40000f1e4ff */
[----:B------:R-:W-:Y:S01]  /*0a90*/  IADD3.X R5, PT, PT, RZ, -0x1, RZ, P2, P3 ;  /* 0xffffffffff057810 */ /* 0x000fe200017e64ff */
[----:B------:R-:W-:Y:S01]  /*0aa0*/  IMAD.WIDE.U32 R6, R13, -0x1, R6 ;  /* 0xffffffff0d067825 */ /* 0x000fe200078e0006 */
[----:B------:R-:W-:-:S03]  /*0ab0*/  ISETP.GT.U32.AND P1, PT, R15, RZ, PT ;  /* 0x000000ff0f00720c */ /* 0x000fc60003f24070 */
[----:B------:R-:W-:Y:S01]  /*0ac0*/  IMAD.IADD R12, R7, 0x1, -R5 ;  /* 0x00000001070c7824 */ /* 0x000fe200078e0a05 */
[C---:B------:R-:W-:Y:S02]  /*0ad0*/  ISETP.GT.U32.AND P2, PT, R6.reuse, RZ, PT ;  /* 0x000000ff0600720c */ /* 0x040fe40003f44070 */
[----:B------:R-:W-:Y:S02]  /*0ae0*/  IADD3 R7, P3, PT, R6, -0x1, RZ ;  /* 0xffffffff06077810 */ /* 0x000fe40007f7e0ff */
[----:B------:R-:W-:Y:S02]  /*0af0*/  ISETP.GT.U32.AND.EX P1, PT, R14, -0x1, PT, P1 ;  /* 0xffffffff0e00780c */ /* 0x000fe40003f24110 */
[----:B------:R-:W-:Y:S01]  /*0b00*/  ISETP.GT.U32.AND.EX P2, PT, R12, -0x1, PT, P2 ;  /* 0xffffffff0c00780c */ /* 0x000fe20003f44120 */
[----:B------:R-:W-:Y:S01]  /*0b10*/  IMAD.X R9, RZ, RZ, R12, P3 ;  /* 0x000000ffff097224 */ /* 0x000fe200018e060c */
[----:B------:R-:W-:Y:S02]  /*0b20*/  SEL R5, RZ, 0xffffffff, !P0 ;  /* 0xffffffffff057807 */ /* 0x000fe40004000000 */
[----:B------:R-:W-:-:S02]  /*0b30*/  @!P0 SEL R5, RZ, 0xffffffff, !P1 ;  /* 0xffffffffff058807 */ /* 0x000fc40004800000 */
[----:B------:R-:W-:Y:S02]  /*0b40*/  SEL R8, R7, R6, P2 ;  /* 0x0000000607087207 */ /* 0x000fe40001000000 */
[----:B------:R-:W-:Y:S02]  /*0b50*/  LOP3.LUT R5, R5, 0x1, RZ, 0xc0, !PT ;  /* 0x0000000105057812 */ /* 0x000fe400078ec0ff */
[----:B------:R-:W-:Y:S02]  /*0b60*/  SEL R9, R9, R12, P2 ;  /* 0x0000000c09097207 */ /* 0x000fe40001000000 */
[C---:B------:R-:W-:Y:S02]  /*0b70*/  ISETP.GT.U32.AND P0, PT, R8.reuse, RZ, PT ;  /* 0x000000ff0800720c */ /* 0x040fe40003f04070 */
[----:B------:R-:W-:Y:S02]  /*0b80*/  IADD3 R7, P3, PT, R8, -0x1, RZ ;  /* 0xffffffff08077810 */ /* 0x000fe40007f7e0ff */
[----:B------:R-:W-:-:S02]  /*0b90*/  IADD3 R12, P2, PT, R15, -0x1, RZ ;  /* 0xffffffff0f0c7810 */ /* 0x000fc40007f5e0ff */
[----:B------:R-:W-:Y:S02]  /*0ba0*/  ISETP.NE.U32.AND P1, PT, R5, 0x1, PT ;  /* 0x000000010500780c */ /* 0x000fe40003f25070 */
[----:B------:R-:W-:Y:S01]  /*0bb0*/  ISETP.GT.U32.AND.EX P0, PT, R9, -0x1, PT, P0 ;  /* 0xffffffff0900780c */ /* 0x000fe20003f04100 */
[----:B------:R-:W-:Y:S01]  /*0bc0*/  IMAD.X R6, RZ, RZ, R9, P3 ;  /* 0x000000ffff067224 */ /* 0x000fe200018e0609 */
[----:B------:R-:W-:Y:S01]  /*0bd0*/  SEL R12, R12, R15, !P1 ;  /* 0x0000000f0c0c7207 */ /* 0x000fe20004800000 */
[----:B------:R-:W-:Y:S01]  /*0be0*/  IMAD.X R5, RZ, RZ, R14, P2 ;  /* 0x000000ffff057224 */ /* 0x000fe200010e060e */
[----:B------:R-:W-:Y:S02]  /*0bf0*/  SEL R7, R7, R8, P0 ;  /* 0x0000000807077207 */ /* 0x000fe40000000000 */
[----:B------:R-:W-:Y:S02]  /*0c00*/  SEL R6, R6, R9, P0 ;  /* 0x0000000906067207 */ /* 0x000fe40000000000 */
[----:B------:R-:W-:-:S02]  /*0c10*/  SEL R5, R5, R14, !P1 ;  /* 0x0000000e05057207 */ /* 0x000fc40004800000 */
[----:B------:R-:W-:-:S04]  /*0c20*/  IADD3 R7, P0, PT, R7, R12, RZ ;  /* 0x0000000c07077210 */ /* 0x000fc80007f1e0ff */
[----:B------:R-:W-:Y:S02]  /*0c30*/  IADD3.X R6, P1, PT, R6, R5, RZ, P0, !PT ;  /* 0x0000000506067210 */ /* 0x000fe4000073e4ff */
[----:B------:R-:W-:-:S04]  /*0c40*/  ISETP.GT.U32.AND P0, PT, R7, RZ, PT ;  /* 0x000000ff0700720c */ /* 0x000fc80003f04070 */
[----:B------:R-:W-:Y:S02]  /*0c50*/  ISETP.GT.U32.AND.EX P0, PT, R6, -0x1, PT, P0 ;  /* 0xffffffff0600780c */ /* 0x000fe40003f04100 */
[----:B------:R-:W-:-:S05]  /*0c60*/  SEL R5, RZ, 0xffffffff, !P1 ;  /* 0xffffffffff057807 */ /* 0x000fca0004800000 */
[----:B------:R-:W-:Y:S02]  /*0c70*/  @!P1 SEL R5, RZ, 0xffffffff, !P0 ;  /* 0xffffffffff059807 */ /* 0x000fe40004000000 */
[----:B------:R-:W-:Y:S02]  /*0c80*/  ISETP.NE.AND P1, PT, R3, RZ, PT ;  /* 0x000000ff0300720c */ /* 0x000fe40003f25270 */
[----:B------:R-:W-:Y:S02]  /*0c90*/  IADD3 R24, P2, PT, R7, -0x1, RZ ;  /* 0xffffffff07187810 */ /* 0x000fe40007f5e0ff */
[----:B------:R-:W-:-:S03]  /*0ca0*/  LOP3.LUT R5, R5, 0x1, RZ, 0xc0, !PT ;  /* 0x0000000105057812 */ /* 0x000fc600078ec0ff */
[----:B------:R-:W-:Y:S01]  /*0cb0*/  IMAD.X R25, RZ, RZ, R6, P2 ;  /* 0x000000ffff197224 */ /* 0x000fe200010e0606 */
[----:B------:R-:W-:-:S04]  /*0cc0*/  ISETP.NE.U32.AND P0, PT, R5, 0x1, PT ;  /* 0x000000010500780c */ /* 0x000fc80003f05070 */
[----:B------:R-:W-:Y:S02]  /*0cd0*/  SEL R24, R24, R7, !P0 ;  /* 0x0000000718187207 */ /* 0x000fe40004000000 */
[----:B------:R-:W-:Y:S01]  /*0ce0*/  SEL R25, R25, R6, !P0 ;  /* 0x0000000619197207 */ /* 0x000fe20004000000 */
[----:B------:R-:W-:Y:S06]  /*0cf0*/  @P1 BRA `(.L_x_6) ;  /* 0xfffffff400301947 */ /* 0x000fec000383ffff */
.L_x_5:
[----:B------:R-:W-:Y:S05]  /*0d00*/  BSYNC.RECONVERGENT B1 ;  /* 0x0000000000017941 */ /* 0x000fea0003800200 */
.L_x_4:
[----:B------:R-:W-:-:S13]  /*0d10*/  LOP3.LUT P0, R3, R4, 0x3, RZ, 0xc0, !PT ;  /* 0x0000000304037812 */ /* 0x000fda000780c0ff */
[----:B------:R-:W-:Y:S05]  /*0d20*/  @!P0 BRA `(.L_x_3) ;  /* 0x00000008004c8947 */ /* 0x000fea0003800000 */
[----:B------:R-:W-:Y:S01]  /*0d30*/  ISETP.NE.AND P0, PT, R3, 0x1, PT ;  /* 0x000000010300780c */ /* 0x000fe20003f05270 */
[----:B------:R-:W-:Y:S01]  /*0d40*/  BSSY.RECONVERGENT B1, `(.L_x_7) ;  /* 0x0000060000017945 */ /* 0x000fe20003800200 */
[----:B------:R-:W-:-:S04]  /*0d50*/  LOP3.LUT R4, R4, 0x1, RZ, 0xc0, !PT ;  /* 0x0000000104047812 */ /* 0x000fc800078ec0ff */
[----:B------:R-:W-:-:S07]  /*0d60*/  ISETP.NE.U32.AND P2, PT, R4, 0x1, PT ;  /* 0x000000010400780c */ /* 0x000fce0003f45070 */
[----:B------:R-:W-:Y:S06]  /*0d70*/  @!P0 BRA `(.L_x_8) ;  /* 0x0000000400708947 */ /* 0x000fec0003800000 */
[----:B------:R-:W0:Y:S08]  /*0d80*/  LDC.64 R14, c[0x0][0x390] ;  /* 0x0000e400ff0e7b82 */ /* 0x000e300000000a00 */
[----:B------:R-:W1:Y:S08]  /*0d90*/  LDC.64 R6, c[0x0][0x3a0] ;  /* 0x0000e800ff067b82 */ /* 0x000e700000000a00 */
[----:B------:R-:W2:Y:S01]  /*0da0*/  LDC.64 R12, c[0x0][0x398] ;  /* 0x0000e600ff0c7b82 */ /* 0x000ea20000000a00 */
[----:B0-----:R-:W-:-:S05]  /*0db0*/  IMAD.WIDE R14, R2, 0x4, R14 ;  /* 0x00000004020e7825 */ /* 0x001fca00078e020e */
[----:B------:R-:W1:Y:S04]  /*0dc0*/  LDG.E R11, desc[UR4][R14.64] ;  /* 0x000000040e0b7981 */ /* 0x000e68000c1e1900 */
[----:B------:R-:W3:Y:S01]  /*0dd0*/  LDG.E R3, desc[UR4][R14.64+0x4] ;  /* 0x000004040e037981 */ /* 0x000ee2000c1e1900 */
[----:B--2---:R-:W-:-:S05]  /*0de0*/  IMAD.WIDE R12, R2, 0x8, R12 ;  /* 0x00000008020c7825 */ /* 0x004fca00078e020c */
[----:B------:R-:W2:Y:S04]  /*0df0*/  LDG.E.64 R8, desc[UR4][R12.64] ;  /* 0x000000040c087981 */ /* 0x000ea8000c1e1b00 */
[----:B------:R-:W4:Y:S01]  /*0e00*/  LDG.E.64 R4, desc[UR4][R12.64+0x8] ;  /* 0x000008040c047981 */ /* 0x000f22000c1e1b00 */
[----:B-1----:R-:W-:-:S06]  /*0e10*/  IMAD.WIDE R10, R11, 0x8, R6 ;  /* 0x000000080b0a7825 */ /* 0x002fcc00078e0206 */
[----:B------:R-:W2:Y:S01]  /*0e20*/  LDG.E.64 R10, desc[UR4][R10.64] ;  /* 0x000000040a0a7981 */ /* 0x000ea2000c1e1b00 */
[----:B---3--:R-:W-:-:S06]  /*0e30*/  IMAD.WIDE R6, R3, 0x8, R6 ;  /* 0x0000000803067825 */ /* 0x008fcc00078e0206 */
[----:B------:R-:W4:Y:S01]  /*0e40*/  LDG.E.64 R6, desc[UR4][R6.64] ;  /* 0x0000000406067981 */ /* 0x000f22000c1e1b00 */
[----:B------:R-:W-:Y:S02]  /*0e50*/  VIADD R2, R2, 0x2 ;  /* 0x0000000202027836 */ /* 0x000fe40000000000 */
[----:B--2---:R-:W-:-:S04]  /*0e60*/  IMAD.WIDE.U32 R16, R11, R8, RZ ;  /* 0x000000080b107225 */ /* 0x004fc800078e00ff */
        /* <DEDUP_REMOVED lines=8> */
[----:B------:R-:W-:Y:S01]  /*0ef0*/  IADD3 R10, P1, PT, RZ, R10, RZ ;  /* 0x0000000aff0a7210 */ /* 0x000fe20007f3e0ff */
[----:B----4-:R-:W-:-:S03]  /*0f00*/  IMAD.WIDE.U32 R12, R7, R4, RZ ;  /* 0x00000004070c7225 */ /* 0x010fc600078e00ff */
[----:B------:R-:W-:-:S04]  /*0f10*/  IADD3.X R11, P1, PT, R3, R8, RZ, P1, !PT ;  /* 0x00000008030b7210 */ /* 0x000fc80000f3e4ff */
[----:B------:R-:W-:Y:S01]  /*0f20*/  IADD3.X R3, P0, P1, R9, -0x1, RZ, P1, P0 ;  /* 0xffffffff09037810 */ /* 0x000fe200009004ff */
[----:B------:R-:W-:-:S04]  /*0f30*/  IMAD.WIDE.U32 R12, P3, R5, R6, R12 ;  /* 0x00000006050c7225 */ /* 0x000fc8000786000c */
[----:B------:R-:W-:-:S04]  /*0f40*/  IMAD.WIDE.U32 R8, R6, R4, RZ ;  /* 0x0000000406087225 */ /* 0x000fc800078e00ff */
[----:B------:R-:W-:Y:S01]  /*0f50*/  IMAD.WIDE.U32 R10, R3, -0x1, R10 ;  /* 0xffffffff030a7825 */ /* 0x000fe200078e000a */
[----:B------:R-:W-:Y:S02]  /*0f60*/  IADD3.X R3, PT, PT, RZ, -0x1, RZ, P0, P1 ;  /* 0xffffffffff037810 */ /* 0x000fe400007e24ff */
[----:B------:R-:W-:Y:S01]  /*0f70*/  IADD3 R9, P1, PT, R9, R12, RZ ;  /* 0x0000000c09097210 */ /* 0x000fe20007f3e0ff */
[----:B------:R-:W-:Y:S02]  /*0f80*/  IMAD.X R15, RZ, RZ, RZ, P3 ;  /* 0x000000ffff0f7224 */ /* 0x000fe400018e06ff */
[----:B------:R-:W-:Y:S01]  /*0f90*/  IMAD.MOV.U32 R14, RZ, RZ, R13 ;  /* 0x000000ffff0e7224 */ /* 0x000fe200078e000d */
[C---:B------:R-:W-:Y:S01]  /*0fa0*/  ISETP.GT.U32.AND P0, PT, R10.reuse, RZ, PT ;  /* 0x000000ff0a00720c */ /* 0x040fe20003f04070 */
[----:B------:R-:W-:Y:S02]  /*0fb0*/  IMAD.IADD R16, R11, 0x1, -R3 ;  /* 0x000000010b107824 */ /* 0x000fe400078e0a03 */
[----:B------:R-:W-:Y:S01]  /*0fc0*/  IMAD.WIDE.U32.X R6, R5, R7, R14, P1 ;  /* 0x0000000705067225 */ /* 0x000fe200008e040e */
[----:B------:R-:W-:-:S02]  /*0fd0*/  IADD3 R3, P1, PT, R10, -0x1, RZ ;  /* 0xffffffff0a037810 */ /* 0x000fc40007f3e0ff */
[----:B------:R-:W-:-:S03]  /*0fe0*/  ISETP.GT.U32.AND.EX P0, PT, R16, -0x1, PT, P0 ;  /* 0xffffffff1000780c */ /* 0x000fc60003f04100 */
[----:B------:R-:W-:Y:S01]  /*0ff0*/  IMAD.X R11, RZ, RZ, R16, P1 ;  /* 0x000000ffff0b7224 */ /* 0x000fe200008e0610 */
[----:B------:R-:W-:Y:S02]  /*1000*/  SEL R12, R3, R10, P0 ;  /* 0x0000000a030c7207 */ /* 0x000fe40000000000 */
[----:B------:R-:W-:Y:S02]  /*1010*/  IADD3 R4, P1, PT, R8, -R6, RZ ;  /* 0x8000000608047210 */ /* 0x000fe40007f3e0ff */
[----:B------:R-:W-:Y:S02]  /*1020*/  SEL R11, R11, R16, P0 ;  /* 0x000000100b0b7207 */ /* 0x000fe40000000000 */
[C---:B------:R-:W-:Y:S02]  /*1030*/  ISETP.GT.U32.AND P0, PT, R12.reuse, RZ, PT ;  /* 0x000000ff0c00720c */ /* 0x040fe40003f04070 */
[----:B------:R-:W-:Y:S02]  /*1040*/  IADD3.X R3, P1, PT, ~R7, R9, RZ, P1, !PT ;  /* 0x0000000907037210 */ /* 0x000fe40000f3e5ff */
[----:B------:R-:W-:-:S02]  /*1050*/  IADD3 R9, P4, PT, R12, -0x1, RZ ;  /* 0xffffffff0c097810 */ /* 0x000fc40007f9e0ff */
[----:B------:R-:W-:Y:S02]  /*1060*/  IADD3 R4, P3, PT, RZ, R4, RZ ;  /* 0x00000004ff047210 */ /* 0x000fe40007f7e0ff */
[----:B------:R-:W-:Y:S01]  /*1070*/  ISETP.GT.U32.AND.EX P0, PT, R11, -0x1, PT, P0 ;  /* 0xffffffff0b00780c */ /* 0x000fe20003f04100 */
[----:B------:R-:W-:Y:S01]  /*1080*/  IMAD.X R10, RZ, RZ, R11, P4 ;  /* 0x000000ffff0a7224 */ /* 0x000fe200020e060b */
[----:B------:R-:W-:Y:S02]  /*1090*/  IADD3.X R5, P3, PT, R3, R6, RZ, P3, !PT ;  /* 0x0000000603057210 */ /* 0x000fe40001f7e4ff */
[----:B------:R-:W-:Y:S02]  /*10a0*/  SEL R9, R9, R12, P0 ;  /* 0x0000000c09097207 */ /* 0x000fe40000000000 */
[----:B------:R-:W-:Y:S02]  /*10b0*/  IADD3.X R7, P1, P3, R7, -0x1, RZ, P3, P1 ;  /* 0xffffffff07077810 */ /* 0x000fe40001b224ff */
[----:B------:R-:W-:-:S02]  /*10c0*/  SEL R10, R10, R11, P0 ;  /* 0x0000000b0a0a7207 */ /* 0x000fc40000000000 */
[----:B------:R-:W-:Y:S01]  /*10d0*/  IADD3 R9, P0, PT, R9, R24, RZ ;  /* 0x0000001809097210 */ /* 0x000fe20007f1e0ff */
[----:B------:R-:W-:Y:S01]  /*10e0*/  IMAD.WIDE.U32 R4, R7, -0x1, R4 ;  /* 0xffffffff07047825 */ /* 0x000fe200078e0004 */
[----:B------:R-:W-:Y:S02]  /*10f0*/  IADD3.X R3, PT, PT, RZ, -0x1, RZ, P1, P3 ;  /* 0xffffffffff037810 */ /* 0x000fe40000fe64ff */
[----:B------:R-:W-:Y:S02]  /*1100*/  IADD3.X R10, P0, PT, R10, R25, RZ, P0, !PT ;  /* 0x000000190a0a7210 */ /* 0x000fe4000071e4ff */
[----:B------:R-:W-:Y:S01]  /*1110*/  ISETP.GT.U32.AND P1, PT, R9, RZ, PT ;  /* 0x000000ff0900720c */ /* 0x000fe20003f24070 */
[----:B------:R-:W-:Y:S01]  /*1120*/  IMAD.IADD R8, R5, 0x1, -R3 ;  /* 0x0000000105087824 */ /* 0x000fe200078e0a03 */
[C---:B------:R-:W-:Y:S02]  /*1130*/  ISETP.GT.U32.AND P3, PT, R4.reuse, RZ, PT ;  /* 0x000000ff0400720c */ /* 0x040fe40003f64070 */
[----:B------:R-:W-:-:S02]  /*1140*/  IADD3 R5, P4, PT, R4, -0x1, RZ ;  /* 0xffffffff04057810 */ /* 0x000fc40007f9e0ff */
[----:B------:R-:W-:Y:S02]  /*1150*/  ISETP.GT.U32.AND.EX P1, PT, R10, -0x1, PT, P1 ;  /* 0xffffffff0a00780c */ /* 0x000fe40003f24110 */
[----:B------:R-:W-:Y:S01]  /*1160*/  ISETP.GT.U32.AND.EX P3, PT, R8, -0x1, PT, P3 ;  /* 0xffffffff0800780c */ /* 0x000fe20003f64130 */
[----:B------:R-:W-:Y:S01]  /*1170*/  IMAD.X R7, RZ, RZ, R8, P4 ;  /* 0x000000ffff077224 */ /* 0x000fe200020e0608 */
[----:B------:R-:W-:Y:S02]  /*1180*/  SEL R3, RZ, 0xffffffff, !P0 ;  /* 0xffffffffff037807 */ /* 0x000fe40004000000 */
[----:B------:R-:W-:Y:S02]  /*1190*/  @!P0 SEL R3, RZ, 0xffffffff, !P1 ;  /* 0xffffffffff038807 */ /* 0x000fe40004800000 */
[----:B------:R-:W-:Y:S02]  /*11a0*/  SEL R6, R5, R4, P3 ;  /* 0x0000000405067207 */ /* 0x000fe40001800000 */
[----:B------:R-:W-:-:S02]  /*11b0*/  LOP3.LUT R3, R3, 0x1, RZ, 0xc0, !PT ;  /* 0x0000000103037812 */ /* 0x000fc400078ec0ff */
[----:B------:R-:W-:Y:S02]  /*11c0*/  SEL R7, R7, R8, P3 ;  /* 0x0000000807077207 */ /* 0x000fe40001800000 */
[C---:B------:R-:W-:Y:S02]  /*11d0*/  ISETP.GT.U32.AND P0, PT, R6.reuse, RZ, PT ;  /* 0x000000ff0600720c */ /* 0x040fe40003f04070 */
[----:B------:R-:W-:Y:S02]  /*11e0*/  IADD3 R5, P4, PT, R6, -0x1, RZ ;  /* 0xffffffff06057810 */ /* 0x000fe40007f9e0ff */
[----:B------:R-:W-:Y:S02]  /*11f0*/  IADD3 R8, P3, PT, R9, -0x1, RZ ;  /* 0xffffffff09087810 */ /* 0x000fe40007f7e0ff */
[----:B------:R-:W-:Y:S02]  /*1200*/  ISETP.NE.U32.AND P1, PT, R3, 0x1, PT ;  /* 0x000000010300780c */ /* 0x000fe40003f25070 */
[----:B------:R-:W-:Y:S01]  /*1210*/  ISETP.GT.U32.AND.EX P0, PT, R7, -0x1, PT, P0 ;  /* 0xffffffff0700780c */ /* 0x000fe20003f04100 */
[----:B------:R-:W-:Y:S01]  /*1220*/  IMAD.X R4, RZ, RZ, R7, P4 ;  /* 0x000000ffff047224 */ /* 0x000fe200020e0607 */
[----:B------:R-:W-:Y:S01]  /*1230*/  SEL R8, R8, R9, !P1 ;  /* 0x0000000908087207 */ /* 0x000fe20004800000 */
[----:B------:R-:W-:Y:S01]  /*1240*/  IMAD.X R3, RZ, RZ, R10, P3 ;  /* 0x000000ffff037224 */ /* 0x000fe200018e060a */
[----:B------:R-:W-:-:S02]  /*1250*/  SEL R5, R5, R6, P0 ;  /* 0x0000000605057207 */ /* 0x000fc40000000000 */
[----:B------:R-:W-:Y:S02]  /*1260*/  SEL R4, R4, R7, P0 ;  /* 0x0000000704047207 */ /* 0x000fe40000000000 */
[----:B------:R-:W-:Y:S02]  /*1270*/  SEL R3, R3, R10, !P1 ;  /* 0x0000000a03037207 */ /* 0x000fe40004800000 */
[----:B------:R-:W-:-:S04]  /*1280*/  IADD3 R5, P0, PT, R5, R8, RZ ;  /* 0x0000000805057210 */ /* 0x000fc80007f1e0ff */
[----:B------:R-:W-:Y:S02]  /*1290*/  IADD3.X R4, P1, PT, R4, R3, RZ, P0, !PT ;  /* 0x0000000304047210 */ /* 0x000fe4000073e4ff */
[----:B------:R-:W-:-:S04]  /*12a0*/  ISETP.GT.U32.AND P0, PT, R5, RZ, PT ;  /* 0x000000ff0500720c */ /* 0x000fc80003f04070 */
[----:B------:R-:W-:Y:S02]  /*12b0*/  ISETP.GT.U32.AND.EX P0, PT, R4, -0x1, PT, P0 ;  /* 0xffffffff0400780c */ /* 0x000fe40003f04100 */
[----:B------:R-:W-:-:S05]  /*12c0*/  SEL R3, RZ, 0xffffffff, !P1 ;  /* 0xffffffffff037807 */ /* 0x000fca0004800000 */
[----:B------:R-:W-:Y:S02]  /*12d0*/  @!P1 SEL R3, RZ, 0xffffffff, !P0 ;  /* 0xffffffffff039807 */ /* 0x000fe40004000000 */
[----:B------:R-:W-:Y:S02]  /*12e0*/  IADD3 R24, P1, PT, R5, -0x1, RZ ;  /* 0xffffffff05187810 */ /* 0x000fe40007f3e0ff */
[----:B------:R-:W-:-:S03]  /*12f0*/  LOP3.LUT R3, R3, 0x1, RZ, 0xc0, !PT ;  /* 0x0000000103037812 */ /* 0x000fc600078ec0ff */
[----:B------:R-:W-:Y:S01]  /*1300*/  IMAD.X R25, RZ, RZ, R4, P1 ;  /* 0x000000ffff197224 */ /* 0x000fe200008e0604 */
[----:B------:R-:W-:-:S04]  /*1310*/  ISETP.NE.U32.AND P0, PT, R3, 0x1, PT ;  /* 0x000000010300780c */ /* 0x000fc80003f05070 */
[----:B------:R-:W-:Y:S02]  /*1320*/  SEL R24, R24, R5, !P0 ;  /* 0x0000000518187207 */ /* 0x000fe40004000000 */
[----:B------:R-:W-:-:S07]  /*1330*/  SEL R25, R25, R4, !P0 ;  /* 0x0000000419197207 */ /* 0x000fce0004000000 */
.L_x_8:
[----:B------:R-:W-:Y:S05]  /*1340*/  BSYNC.RECONVERGENT B1 ;  /* 0x0000000000017941 */ /* 0x000fea0003800200 */
.L_x_7:
[----:B------:R-:W-:Y:S05]  /*1350*/  @P2 BRA `(.L_x_3) ;  /* 0x0000000000c02947 */ /* 0x000fea0003800000 */
[----:B------:R-:W0:Y:S08]  /*1360*/  LDC.64 R4, c[0x0][0x390] ;  /* 0x0000e400ff047b82 */ /* 0x000e300000000a00 */
[----:B------:R-:W1:Y:S08]  /*1370*/  LDC.64 R6, c[0x0][0x398] ;  /* 0x0000e600ff067b82 */ /* 0x000e700000000a00 */
[----:B------:R-:W2:Y:S01]  /*1380*/  LDC.64 R8, c[0x0][0x3a0] ;  /* 0x0000e800ff087b82 */ /* 0x000ea20000000a00 */
[----:B0-----:R-:W-:-:S06]  /*1390*/  IMAD.WIDE R4, R2, 0x4, R4 ;  /* 0x0000000402047825 */ /* 0x001fcc00078e0204 */
[----:B------:R-:W2:Y:S01]  /*13a0*/  LDG.E R5, desc[UR4][R4.64] ;  /* 0x0000000404057981 */ /* 0x000ea2000c1e1900 */
[----:B-1----:R-:W-:-:S06]  /*13b0*/  IMAD.WIDE R2, R2, 0x8, R6 ;  /* 0x0000000802027825 */ /* 0x002fcc00078e0206 */
[----:B------:R-:W3:Y:S01]  /*13c0*/  LDG.E.64 R2, desc[UR4][R2.64] ;  /* 0x0000000402027981 */ /* 0x000ee2000c1e1b00 */
[----:B--2---:R-:W-:-:S06]  /*13d0*/  IMAD.WIDE R6, R5, 0x8, R8 ;  /* 0x0000000805067825 */ /* 0x004fcc00078e0208 */
[----:B------:R-:W3:Y:S02]  /*13e0*/  LDG.E.64 R6, desc[UR4][R6.64] ;  /* 0x0000000406067981 */ /* 0x000ee4000c1e1b00 */
[----:B---3--:R-:W-:-:S04]  /*13f0*/  IMAD.WIDE.U32 R8, R7, R2, RZ ;  /* 0x0000000207087225 */ /* 0x008fc800078e00ff */
[----:B------:R-:W-:-:S04]  /*1400*/  IMAD.WIDE.U32 R10, P0, R3, R6, R8 ;  /* 0x00000006030a7225 */ /* 0x000fc80007800008 */
[----:B------:R-:W-:-:S04]  /*1410*/  IMAD.WIDE.U32 R8, R6, R2, RZ ;  /* 0x0000000206087225 */ /* 0x000fc800078e00ff */
        /* <DEDUP_REMOVED lines=18> */
[C---:B------:R-:W-:Y:S02]  /*1540*/  ISETP.GT.U32.AND P0, PT, R2.reuse, RZ, PT ;  /* 0x000000ff0200720c */ /* 0x040fe40003f04070 */
[----:B------:R-:W-:Y:S02]  /*1550*/  IADD3 R3, P1, PT, R2, -0x1, RZ ;  /* 0xffffffff02037810 */ /* 0x000fe40007f3e0ff */
[----:B------:R-:W-:-:S03]  /*1560*/  ISETP.GT.U32.AND.EX P0, PT, R5, -0x1, PT, P0 ;  /* 0xffffffff0500780c */ /* 0x000fc60003f04100 */
[----:B------:R-:W-:Y:S01]  /*1570*/  IMAD.X R4, RZ, RZ, R5, P1 ;  /* 0x000000ffff047224 */ /* 0x000fe200008e0605 */
[----:B------:R-:W-:-:S04]  /*1580*/  SEL R3, R3, R2, P0 ;  /* 0x0000000203037207 */ /* 0x000fc80000000000 */
[----:B------:R-:W-:Y:S02]  /*1590*/  SEL R4, R4, R5, P0 ;  /* 0x0000000504047207 */ /* 0x000fe40000000000 */
        /* <DEDUP_REMOVED lines=12> */
.L_x_3:
[----:B------:R-:W-:Y:S05]  /*1660*/  BSYNC.RECONVERGENT B0 ;  /* 0x0000000000007941 */ /* 0x000fea0003800200 */
.L_x_2:
[----:B------:R-:W0:Y:S02]  /*1670*/  LDC.64 R2, c[0x0][0x3a8] ;  /* 0x0000ea00ff027b82 */ /* 0x000e240000000a00 */
[----:B0-----:R-:W-:-:S05]  /*1680*/  IMAD.WIDE R2, R0, 0x8, R2 ;  /* 0x0000000800027825 */ /* 0x001fca00078e0202 */
[----:B------:R-:W-:Y:S01]  /*1690*/  STG.E.64 desc[UR4][R2.64], R24 ;  /* 0x0000001802007986 */ /* 0x000fe2000c101b04 */
[----:B------:R-:W-:Y:S05]  /*16a0*/  EXIT ;  /* 0x000000000000794d */ /* 0x000fea0003800000 */
.L_x_9:
        /* <DEDUP_REMOVED lines=13> */
.L_x_20:


//--------------------- .text._Z15dense_mv_kerneliPKmS0_Pm --------------------------
	.section	.text._Z15dense_mv_kerneliPKmS0_Pm,"ax",@progbits
	.align	128
        .global         _Z15dense_mv_kerneliPKmS0_Pm
        .type           _Z15dense_mv_kerneliPKmS0_Pm,@function
        .size           _Z15dense_mv_kerneliPKmS0_Pm,(.L_x_21 - _Z15dense_mv_kerneliPKmS0_Pm)
        .other          _Z15dense_mv_kerneliPKmS0_Pm,@"STO_CUDA_ENTRY STV_DEFAULT"
_Z15dense_mv_kerneliPKmS0_Pm:
.text._Z15dense_mv_kerneliPKmS0_Pm:
        /* <DEDUP_REMOVED lines=8> */
[----:B------:R-:W-:Y:S01]  /*0080*/  UISETP.GE.AND UP0, UPT, UR10, 0x1, UPT ;  /* 0x000000010a00788c */ /* 0x000fe2000bf06270 */
[----:B------:R-:W-:Y:S01]  /*0090*/  IMAD.MOV.U32 R14, RZ, RZ, RZ ;  /* 0x000000ffff0e7224 */ /* 0x000fe200078e00ff */
[----:B------:R-:W0:Y:S01]  /*00a0*/  LDCU.64 UR8, c[0x0][0x358] ;  /* 0x00006b00ff0877ac */ /* 0x000e220008000a00 */
[----:B------:R-:W-:-:S06]  /*00b0*/  IMAD.MOV.U32 R12, RZ, RZ, RZ ;  /* 0x000000ffff0c7224 */ /* 0x000fcc00078e00ff */
[----:B------:R-:W-:Y:S05]  /*00c0*/  BRA.U !UP0, `(.L_x_10) ;  /* 0x0000000908b87547 */ /* 0x000fea000b800000 */
[----:B------:R-:W-:Y:S02]  /*00d0*/  UISETP.NE.AND UP0, UPT, UR10, 0x1, UPT ;  /* 0x000000010a00788c */ /* 0x000fe4000bf05270 */
[----:B------:R-:W-:Y:S02]  /*00e0*/  IMAD R10, R0, UR10, RZ ;  /* 0x0000000a000a7c24 */ /* 0x000fe4000f8e02ff */
[----:B------:R-:W-:Y:S02]  /*00f0*/  IMAD.MOV.U32 R14, RZ, RZ, RZ ;  /* 0x000000ffff0e7224 */ /* 0x000fe400078e00ff */
[----:B------:R-:W-:Y:S02]  /*0100*/  IMAD.MOV.U32 R12, RZ, RZ, RZ ;  /* 0x000000ffff0c7224 */ /* 0x000fe400078e00ff */
[----:B------:R-:W-:Y:S01]  /*0110*/  IMAD.MOV.U32 R11, RZ, RZ, RZ ;  /* 0x000000ffff0b7224 */ /* 0x000fe200078e00ff */
[----:B------:R-:W-:Y:S06]  /*0120*/  BRA.U !UP0, `(.L_x_11) ;  /* 0x0000000508c47547 */ /* 0x000fec000b800000 */
[----:B------:R-:W1:Y:S01]  /*0130*/  LDCU.64 UR4, c[0x0][0x390] ;  /* 0x00007200ff0477ac */ /* 0x000e620008000a00 */
[----:B------:R-:W2:Y:S01]  /*0140*/  LDC.64 R4, c[0x0][0x388] ;  /* 0x0000e200ff047b82 */ /* 0x000ea20000000a00 */
[----:B------:R-:W-:Y:S01]  /*0150*/  IMAD.MOV.U32 R14, RZ, RZ, RZ ;  /* 0x000000ffff0e7224 */ /* 0x000fe200078e00ff */
[----:B------:R-:W-:Y:S01]  /*0160*/  ULOP3.LUT UR6, UR10, 0x7ffffffe, URZ, 0xc0, !UPT ;  /* 0x7ffffffe0a067892 */ /* 0x000fe2000f8ec0ff */
[----:B------:R-:W-:Y:S02]  /*0170*/  IMAD.MOV.U32 R12, RZ, RZ, RZ ;  /* 0x000000ffff0c7224 */ /* 0x000fe400078e00ff */
[----:B------:R-:W-:Y:S01]  /*0180*/  IMAD.MOV.U32 R13, RZ, RZ, R10 ;  /* 0x000000ffff0d7224 */ /* 0x000fe200078e000a */
[----:B------:R-:W-:Y:S02]  /*0190*/  UIADD3 UR7, UPT, UPT, -UR6, URZ, URZ ;  /* 0x000000ff06077290 */ /* 0x000fe4000fffe1ff */
[----:B------:R-:W-:Y:S01]  /*01a0*/  IMAD.U32 R11, RZ, RZ, UR6 ;  /* 0x00000006ff0b7e24 */ /* 0x000fe2000f8e00ff */
[----:B-1----:R-:W-:-:S04]  /*01b0*/  UIADD3 UR4, UP0, UPT, UR4, 0x8, URZ ;  /* 0x0000000804047890 */ /* 0x002fc8000ff1e0ff */
[----:B------:R-:W-:Y:S02]  /*01c0*/  UIADD3.X UR5, UPT, UPT, URZ, UR5, URZ, UP0, !UPT ;  /* 0x00000005ff057290 */ /* 0x000fe400087fe4ff */
[----:B------:R-:W-:-:S04]  /*01d0*/  IMAD.U32 R8, RZ, RZ, UR4 ;  /* 0x00000004ff087e24 */ /* 0x000fc8000f8e00ff */
[----:B------:R-:W-:-:S07]  /*01e0*/  IMAD.U32 R9, RZ, RZ, UR5 ;  /* 0x00000005ff097e24 */ /* 0x000fce000f8e00ff */
.L_x_16:
[----:B--2---:R-:W-:-:S05]  /*01f0*/  IMAD.WIDE R2, R13, 0x8, R4 ;  /* 0x000000080d027825 */ /* 0x004fca00078e0204 */
[----:B0-----:R-:W2:Y:S04]  /*0200*/  LDG.E.64 R16, desc[UR8][R2.64] ;  /* 0x0000000802107981 */ /* 0x001ea8000c1e1b00 */
[----:B------:R0:W3:Y:S01]  /*0210*/  LDG.E.64 R6, desc[UR8][R2.64+0x8] ;  /* 0x0000080802067981 */ /* 0x0000e2000c1e1b00 */
[----:B------:R-:W-:Y:S01]  /*0220*/  UIADD3 UR7, UPT, UPT, UR7, 0x2, URZ ;  /* 0x0000000207077890 */ /* 0x000fe2000fffe0ff */
[----:B------:R-:W-:Y:S03]  /*0230*/  BSSY.RECONVERGENT B0, `(.L_x_12) ;  /* 0x0000031000007945 */ /* 0x000fe60003800200 */
[----:B------:R-:W-:Y:S01]  /*0240*/  UISETP.NE.AND UP0, UPT, UR7, URZ, UPT ;  /* 0x000000ff0700728c */ /* 0x000fe2000bf05270 */
[----:B0-----:R-:W-:-:S02]  /*0250*/  IMAD.MOV.U32 R2, RZ, RZ, R8 ;  /* 0x000000ffff027224 */ /* 0x001fc400078e0008 */
[----:B------:R-:W-:Y:S01]  /*0260*/  IMAD.MOV.U32 R3, RZ, RZ, R9 ;  /* 0x000000ffff037224 */ /* 0x000fe200078e0009 */
[----:B--2---:R-:W-:-:S04]  /*0270*/  ISETP.NE.U32.AND P1, PT, R16, RZ, PT ;  /* 0x000000ff1000720c */ /* 0x004fc80003f25070 */
[----:B------:R-:W-:Y:S02]  /*0280*/  ISETP.NE.AND.EX P1, PT, R17, RZ, PT, P1 ;  /* 0x000000ff1100720c */ /* 0x000fe40003f25310 */
[----:B---3--:R-:W-:-:S04]  /*0290*/  ISETP.NE.U32.AND P0, PT, R6, RZ, PT ;  /* 0x000000ff0600720c */ /* 0x008fc80003f05070 */
[----:B------:R-:W-:-:S07]  /*02a0*/  ISETP.NE.AND.EX P0, PT, R7, RZ, PT, P0 ;  /* 0x000000ff0700720c */ /* 0x000fce0003f05300 */
[----:B------:R-:W-:Y:S06]  /*02b0*/  @!P1 BRA `(.L_x_13) ;  /* 0x0000000000a09947 */ /* 0x000fec0003800000 */
[----:B------:R-:W2:Y:S02]  /*02c0*/  LDG.E.64 R18, desc[UR8][R2.64+-0x8] ;  /* 0xfffff80802127981 */ /* 0x000ea4000c1e1b00 */
        /* <DEDUP_REMOVED lines=11> */
[----:B------:R-:W-:-:S04]  /*0380*/  IADD3.X R17, P1, P2, R17, -0x1, RZ, P2, P1 ;  /* 0xffffffff11117810 */ /* 0x000fc800012224ff */
[----:B------:R-:W-:Y:S01]  /*0390*/  IADD3.X R15, PT, PT, RZ, -0x1, RZ, P1, P2 ;  /* 0xffffffffff0f7810 */ /* 0x000fe20000fe44ff */
[----:B------:R-:W-:-:S04]  /*03a0*/  IMAD.WIDE.U32 R8, R17, -0x1, R8 ;  /* 0xffffffff11087825 */ /* 0x000fc800078e0008 */
[----:B------:R-:W-:Y:S01]  /*03b0*/  IMAD.IADD R15, R9, 0x1, -R15 ;  /* 0x00000001090f7824 */ /* 0x000fe200078e0a0f */
[C---:B------:R-:W-:Y:S02]  /*03c0*/  ISETP.GT.U32.AND P1, PT, R8.reuse, RZ, PT ;  /* 0x000000ff0800720c */ /* 0x040fe40003f24070 */
[----:B------:R-:W-:Y:S02]  /*03d0*/  IADD3 R9, P2, PT, R8, -0x1, RZ ;  /* 0xffffffff08097810 */ /* 0x000fe40007f5e0ff */
[----:B------:R-:W-:-:S03]  /*03e0*/  ISETP.GT.U32.AND.EX P1, PT, R15, -0x1, PT, P1 ;  /* 0xffffffff0f00780c */ /* 0x000fc60003f24110 */
[----:B------:R-:W-:Y:S01]  /*03f0*/  IMAD.X R16, RZ, RZ, R15, P2 ;  /* 0x000000ffff107224 */ /* 0x000fe200010e060f */
[----:B------:R-:W-:-:S04]  /*0400*/  SEL R8, R9, R8, P1 ;  /* 0x0000000809087207 */ /* 0x000fc80000800000 */
        /* <DEDUP_REMOVED lines=9> */
[----:B------:R-:W-:Y:S02]  /*04a0*/  ISETP.GT.U32.AND P2, PT, R9, RZ, PT ;  /* 0x000000ff0900720c */ /* 0x000fe40003f44070 */
[----:B------:R-:W-:Y:S02]  /*04b0*/  SEL R8, RZ, 0xffffffff, !P1 ;  /* 0xffffffffff087807 */ /* 0x000fe40004800000 */
[----:B------:R-:W-:-:S07]  /*04c0*/  ISETP.GT.U32.AND.EX P2, PT, R15, -0x1, PT, P2 ;  /* 0xffffffff0f00780c */ /* 0x000fce0003f44120 */
[----:B------:R-:W-:Y:S02]  /*04d0*/  @!P1 SEL R8, RZ, 0xffffffff, !P2 ;  /* 0xffffffffff089807 */ /* 0x000fe40005000000 */
[----:B------:R-:W-:Y:S02]  /*04e0*/  IADD3 R14, P2, PT, R9, -0x1, RZ ;  /* 0xffffffff090e7810 */ /* 0x000fe40007f5e0ff */
[----:B------:R-:W-:-:S03]  /*04f0*/  LOP3.LUT R8, R8, 0x1, RZ, 0xc0, !PT ;  /* 0x0000000108087812 */ /* 0x000fc600078ec0ff */
[----:B------:R-:W-:Y:S01]  /*0500*/  IMAD.X R12, RZ, RZ, R15, P2 ;  /* 0x000000ffff0c7224 */ /* 0x000fe200010e060f */
[----:B------:R-:W-:-:S04]  /*0510*/  ISETP.NE.U32.AND P1, PT, R8, 0x1, PT ;  /* 0x000000010800780c */ /* 0x000fc80003f25070 */
[----:B------:R-:W-:Y:S02]  /*0520*/  SEL R14, R14, R9, !P1 ;  /* 0x000000090e0e7207 */ /* 0x000fe40004800000 */
[----:B------:R-:W-:-:S07]  /*0530*/  SEL R12, R12, R15, !P1 ;  /* 0x0000000f0c0c7207 */ /* 0x000fce0004800000 */
.L_x_13:
[----:B------:R-:W-:Y:S05]  /*0540*/  BSYNC.RECONVERGENT B0 ;  /* 0x0000000000007941 */ /* 0x000fea0003800200 */
.L_x_12:
[----:B------:R-:W-:Y:S04]  /*0550*/  BSSY.RECONVERGENT B0, `(.L_x_14) ;  /* 0x000002a000007945 */ /* 0x000fe80003800200 */
[----:B------:R-:W-:Y:S05]  /*0560*/  @!P0 BRA `(.L_x_15) ;  /* 0x0000000000a08947 */ /* 0x000fea0003800000 */
[----:B------:R-:W2:Y:S02]  /*0570*/  LDG.E.64 R16, desc[UR8][R2.64] ;  /* 0x0000000802107981 */ /* 0x000ea4000c1e1b00 */
[----:B--2---:R-:W-:-:S04]  /*0580*/  IMAD.WIDE.U32 R8, R17, R6, RZ ;  /* 0x0000000611087225 */ /* 0x004fc800078e00ff */
        /* <DEDUP_REMOVED lines=38> */
.L_x_15:
[----:B------:R-:W-:Y:S05]  /*07f0*/  BSYNC.RECONVERGENT B0 ;  /* 0x0000000000007941 */ /* 0x000fea0003800200 */
.L_x_14:
[----:B------:R-:W-:Y:S01]  /*0800*/  IADD3 R8, P0, PT, R2, 0x10, RZ ;  /* 0x0000001002087810 */ /* 0x000fe20007f1e0ff */
[----:B------:R-:W-:-:S04]  /*0810*/  VIADD R13, R13, 0x2 ;  /* 0x000000020d0d7836 */ /* 0x000fc80000000000 */
[----:B------:R-:W-:Y:S01]  /*0820*/  IMAD.X R9, RZ, RZ, R3, P0 ;  /* 0x000000ffff097224 */ /* 0x000fe200000e0603 */
[----:B------:R-:W-:Y:S07]  /*0830*/  BRA.U UP0, `(.L_x_16) ;  /* 0xfffffff9006c7547 */ /* 0x000fee000b83ffff */
.L_x_11:
[----:B------:R-:W1:Y:S02]  /*0840*/  LDCU UR4, c[0x0][0x380] ;  /* 0x00007000ff0477ac */ /* 0x000e640008000800 */
[----:B-1----:R-:W-:-:S04]  /*0850*/  ULOP3.LUT UR4, UR4, 0x1, URZ, 0xc0, !UPT ;  /* 0x0000000104047892 */ /* 0x002fc8000f8ec0ff */
[----:B------:R-:W-:-:S09]  /*0860*/  UISETP.NE.U32.AND UP0, UPT, UR4, 0x1, UPT ;  /* 0x000000010400788c */ /* 0x000fd2000bf05070 */
[----:B------:R-:W-:Y:S05]  /*0870*/  BRA.U UP0, `(.L_x_10) ;  /* 0x0000000100cc7547 */ /* 0x000fea000b800000 */
[----:B------:R-:W1:Y:S01]  /*0880*/  LDC.64 R2, c[0x0][0x388] ;  /* 0x0000e200ff027b82 */ /* 0x000e620000000a00 */
[----:B------:R-:W-:-:S04]  /*0890*/  IMAD.IADD R5, R10, 0x1, R11 ;  /* 0x000000010a057824 */ /* 0x000fc800078e020b */
[----:B-1----:R-:W-:-:S05]  /*08a0*/  IMAD.WIDE R2, R5, 0x8, R2 ;  /* 0x0000000805027825 */ /* 0x002fca00078e0202 */
[----:B0-----:R-:W2:Y:S01]  /*08b0*/  LDG.E.64 R16, desc[UR8][R2.64] ;  /* 0x0000000802107981 */ /* 0x001ea2000c1e1b00 */
[----:B------:R-:W-:Y:S01]  /*08c0*/  BSSY.RECONVERGENT B0, `(.L_x_10) ;  /* 0x000002e000007945 */ /* 0x000fe20003800200 */
[----:B--2---:R-:W-:-:S04]  /*08d0*/  ISETP.NE.U32.AND P0, PT, R16, RZ, PT ;  /* 0x000000ff1000720c */ /* 0x004fc80003f05070 */
[----:B------:R-:W-:-:S13]  /*08e0*/  ISETP.NE.AND.EX P0, PT, R17, RZ, PT, P0 ;  /* 0x000000ff1100720c */ /* 0x000fda0003f05300 */
[----:B------:R-:W-:Y:S05]  /*08f0*/  @!P0 BRA `(.L_x_17) ;  /* 0x0000000000a88947 */ /* 0x000fea0003800000 */
[----:B------:R-:W0:Y:S02]  /*0900*/  LDC.64 R2, c[0x0][0x390] ;  /* 0x0000e400ff027b82 */ /* 0x000e240000000a00 */
[----:B0-----:R-:W-:-:S06]  /*0910*/  IMAD.WIDE.U32 R2, R11, 0x8, R2 ;  /* 0x000000080b027825 */ /* 0x001fcc00078e0002 */
        /* <DEDUP_REMOVED lines=40> */
.L_x_17:
[----:B------:R-:W-:Y:S05]  /*0ba0*/  BSYNC.RECONVERGENT B0 ;  /* 0x0000000000007941 */ /* 0x000fea0003800200 */
.L_x_10:
[----:B------:R-:W1:Y:S01]  /*0bb0*/  LDC.64 R2, c[0x0][0x398] ;  /* 0x0000e600ff027b82 */ /* 0x000e620000000a00 */
[----:B------:R-:W-:Y:S02]  /*0bc0*/  IMAD.MOV.U32 R15, RZ, RZ, R12 ;  /* 0x000000ffff0f7224 */ /* 0x000fe400078e000c */
[----:B-1----:R-:W-:-:S05]  /*0bd0*/  IMAD.WIDE R2, R0, 0x8, R2 ;  /* 0x0000000800027825 */ /* 0x002fca00078e0202 */
[----:B0-----:R-:W-:Y:S01]  /*0be0*/  STG.E.64 desc[UR8][R2.64], R14 ;  /* 0x0000000e02007986 */ /* 0x001fe2000c101b08 */
[----:B------:R-:W-:Y:S05]  /*0bf0*/  EXIT ;  /* 0x000000000000794d */ /* 0x000fea0003800000 */
.L_x_18:
        /* <DEDUP_REMOVED lines=16> */
.L_x_21:


//--------------------- .nv.shared.reserved.0     --------------------------
	.section	.nv.shared.reserved.0,"aw",@nobits
	.weak		__nv_reservedSMEM_offset_0_alias
	.size		__nv_reservedSMEM_offset_0_alias, 0, 64
	.other		__nv_reservedSMEM_offset_0_alias,@"STO_CUDA_RESERVED_SHARED STV_DEFAULT"
__nv_reservedSMEM_offset_0_alias:
	.zero		0
	.zero		64


//--------------------- .nv.constant0._Z22spmv_coo_atomic_kerneliPKiS0_PKmS2_Pm --------------------------
	.section	.nv.constant0._Z22spmv_coo_atomic_kerneliPKiS0_PKmS2_Pm,"a",@progbits
	.sectionflags	@""
	.align	4
.nv.constant0._Z22spmv_coo_atomic_kerneliPKiS0_PKmS2_Pm:
	.zero		944


//--------------------- .nv.constant0._Z15spmv_csr_kerneliPKiS0_PKmS2_Pm --------------------------
	.section	.nv.constant0._Z15spmv_csr_kerneliPKiS0_PKmS2_Pm,"a",@progbits
	.sectionflags	@""
	.align	4
.nv.constant0._Z15spmv_csr_kerneliPKiS0_PKmS2_Pm:
	.zero		944


//--------------------- .nv.constant0._Z15dense_mv_kerneliPKmS0_Pm --------------------------
	.section	.nv.constant0._Z15dense_mv_kerneliPKmS0_Pm,"a",@progbits
	.sectionflags	@""
	.align	4
.nv.constant0._Z15dense_mv_kerneliPKmS0_Pm:
	.zero		928


//--------------------- SYMBOLS --------------------------

	.type		.nv.reservedSmem.offset0,@object
	.size		.nv.reservedSmem.offset0,0x4
